	.target	sm_90a

	.elftype	@"ET_EXEC"


//--------------------- .note.nv.tkinfo           --------------------------
	.section	.note.nv.tkinfo,"",@"SHT_NOTE"
	.sectionflags	@"SHF_NOTE_NV_TKINFO"
	.tkinfo
        /*0018*/ 	.word	0x00000002
        /*0030*/ 	.string	""
        /*0030*/ 	.string	"ptxas"
        /*0030*/ 	.string	"Cuda compilation tools, release 13.0, V13.0.88"
        /*0030*/ 	.string	"Build cuda_13.0.r13.0/compiler.36424714_0"
        /*0030*/ 	.string	"-arch sm_90a -m 64 "



//--------------------- .note.nv.cuinfo           --------------------------
	.section	.note.nv.cuinfo,"",@"SHT_NOTE"
	.sectionflags	@"SHF_NOTE_NV_CUINFO"
        /*0018*/ 	.short	0x0002
        /*001a*/ 	.short	0x005a
        /*001c*/ 	.short	0x0082
	.zero		2


//--------------------- .nv.info                  --------------------------
	.section	.nv.info,"",@"SHT_CUDA_INFO"
	.align	4


	//----- nvinfo : EIATTR_REGCOUNT
	.align		4
        /*0000*/ 	.byte	0x04, 0x2f
        /*0002*/ 	.short	(.L_15 - .L_14)
	.align		4
.L_14:
        /*0004*/ 	.word	index@(_ZN7cutlass13device_kernelINS_4gemm6kernel13GemmUniversalIN4cute5tupleIJiiiiEEENS1_10collective13CollectiveMmaINS1_34MainloopSm90TmaGmmaWarpSpecializedILi6ENS5_IJNS4_1CILi1EEESB_SB_EEENS1_32KernelTmaWarpSpecializedPingpongEEENS5_IJNSA_ILi64EEESF_NSA_ILi128EEEEEENS_10tfloat32_tENS5_IJlSB_lEEESI_SJ_NS4_8TiledMMAINS4_8MMA_AtomIJNS4_4SM904GMMA29MMA_64x64x8_F32TF32TF32_SS_TNILNSN_7ScaleInE1ELSP_1EEEEEENS4_6LayoutISC_NS5_IJNSA_ILi0EEEST_ST_EEEEENS5_IJNS4_10UnderscoreESW_SW_EEEEENS4_13SM90_TMA_LOADENS4_14ComposedLayoutINS4_7SwizzleILi3ELi4ELi3EEENS4_18smem_ptr_flag_bitsILi32EEENSS_INS5_IJNSA_ILi8EEENSA_ILi32EEEEEENS5_IJS16_SB_EEEEEEEvNS4_8identityESZ_S1A_vS1B_EENS_8epilogue10collective6detail29Sm90TmaWarpSpecializedAdapterINS1E_15DefaultEpilogueISI_SJ_SJ_NS1D_6thread17LinearCombinationISI_Li1EffLNS1I_9ScaleType4KindE0ELNS_15FloatRoundStyleE2ESI_EENS1_15EpilogueDefaultEEEEEvvEEEEvNT_6ParamsE)
        /*0008*/ 	.word	0x000000a8


	//----- nvinfo : EIATTR_FRAME_SIZE
	.align		4
.L_15:
        /*000c*/ 	.byte	0x04, 0x11
        /*000e*/ 	.short	(.L_17 - .L_16)
	.align		4
.L_16:
        /*0010*/ 	.word	index@(_ZN7cutlass13device_kernelINS_4gemm6kernel13GemmUniversalIN4cute5tupleIJiiiiEEENS1_10collective13CollectiveMmaINS1_34MainloopSm90TmaGmmaWarpSpecializedILi6ENS5_IJNS4_1CILi1EEESB_SB_EEENS1_32KernelTmaWarpSpecializedPingpongEEENS5_IJNSA_ILi64EEESF_NSA_ILi128EEEEEENS_10tfloat32_tENS5_IJlSB_lEEESI_SJ_NS4_8TiledMMAINS4_8MMA_AtomIJNS4_4SM904GMMA29MMA_64x64x8_F32TF32TF32_SS_TNILNSN_7ScaleInE1ELSP_1EEEEEENS4_6LayoutISC_NS5_IJNSA_ILi0EEEST_ST_EEEEENS5_IJNS4_10UnderscoreESW_SW_EEEEENS4_13SM90_TMA_LOADENS4_14ComposedLayoutINS4_7SwizzleILi3ELi4ELi3EEENS4_18smem_ptr_flag_bitsILi32EEENSS_INS5_IJNSA_ILi8EEENSA_ILi32EEEEEENS5_IJS16_SB_EEEEEEEvNS4_8identityESZ_S1A_vS1B_EENS_8epilogue10collective6detail29Sm90TmaWarpSpecializedAdapterINS1E_15DefaultEpilogueISI_SJ_SJ_NS1D_6thread17LinearCombinationISI_Li1EffLNS1I_9ScaleType4KindE0ELNS_15FloatRoundStyleE2ESI_EENS1_15EpilogueDefaultEEEEEvvEEEEvNT_6ParamsE)
        /*0014*/ 	.word	0x00000008


	//----- nvinfo : EIATTR_MIN_STACK_SIZE
	.align		4
.L_17:
        /*0018*/ 	.byte	0x04, 0x12
        /*001a*/ 	.short	(.L_19 - .L_18)
	.align		4
.L_18:
        /*001c*/ 	.word	index@(_ZN7cutlass13device_kernelINS_4gemm6kernel13GemmUniversalIN4cute5tupleIJiiiiEEENS1_10collective13CollectiveMmaINS1_34MainloopSm90TmaGmmaWarpSpecializedILi6ENS5_IJNS4_1CILi1EEESB_SB_EEENS1_32KernelTmaWarpSpecializedPingpongEEENS5_IJNSA_ILi64EEESF_NSA_ILi128EEEEEENS_10tfloat32_tENS5_IJlSB_lEEESI_SJ_NS4_8TiledMMAINS4_8MMA_AtomIJNS4_4SM904GMMA29MMA_64x64x8_F32TF32TF32_SS_TNILNSN_7ScaleInE1ELSP_1EEEEEENS4_6LayoutISC_NS5_IJNSA_ILi0EEEST_ST_EEEEENS5_IJNS4_10UnderscoreESW_SW_EEEEENS4_13SM90_TMA_LOADENS4_14ComposedLayoutINS4_7SwizzleILi3ELi4ELi3EEENS4_18smem_ptr_flag_bitsILi32EEENSS_INS5_IJNSA_ILi8EEENSA_ILi32EEEEEENS5_IJS16_SB_EEEEEEEvNS4_8identityESZ_S1A_vS1B_EENS_8epilogue10collective6detail29Sm90TmaWarpSpecializedAdapterINS1E_15DefaultEpilogueISI_SJ_SJ_NS1D_6thread17LinearCombinationISI_Li1EffLNS1I_9ScaleType4KindE0ELNS_15FloatRoundStyleE2ESI_EENS1_15EpilogueDefaultEEEEEvvEEEEvNT_6ParamsE)
        /*0020*/ 	.word	0x00000008
.L_19:


//--------------------- .nv.compat                --------------------------
	.section	.nv.compat,"",@"SHT_CUDA_COMPAT_INFO"
	.align	4
        /*0000*/ 	.byte	0x02, 0x09, 0x01, 0x00, 0x02, 0x02, 0x04, 0x00, 0x02, 0x05, 0x05, 0x00, 0x03, 0x07, 0x01, 0x01
        /*0010*/ 	.byte	0x02, 0x03, 0x01, 0x00, 0x02, 0x06, 0x01, 0x00, 0x04, 0x0b, 0x08, 0x00, 0x00, 0x00, 0x00, 0x00
        /*0020*/ 	.byte	0x00, 0x00, 0x00, 0x00


//--------------------- .nv.info._ZN7cutlass13device_kernelINS_4gemm6kernel13GemmUniversalIN4cute5tupleIJiiiiEEENS1_10collective13CollectiveMmaINS1_34MainloopSm90TmaGmmaWarpSpecializedILi6ENS5_IJNS4_1CILi1EEESB_SB_EEENS1_32KernelTmaWarpSpecializedPingpongEEENS5_IJNSA_ILi64EEESF_NSA_ILi128EEEEEENS_10tfloat32_tENS5_IJlSB_lEEESI_SJ_NS4_8TiledMMAINS4_8MMA_AtomIJNS4_4SM904GMMA29MMA_64x64x8_F32TF32TF32_SS_TNILNSN_7ScaleInE1ELSP_1EEEEEENS4_6LayoutISC_NS5_IJNSA_ILi0EEEST_ST_EEEEENS5_IJNS4_10UnderscoreESW_SW_EEEEENS4_13SM90_TMA_LOADENS4_14ComposedLayoutINS4_7SwizzleILi3ELi4ELi3EEENS4_18smem_ptr_flag_bitsILi32EEENSS_INS5_IJNSA_ILi8EEENSA_ILi32EEEEEENS5_IJS16_SB_EEEEEEEvNS4_8identityESZ_S1A_vS1B_EENS_8epilogue10collective6detail29Sm90TmaWarpSpecializedAdapterINS1E_15DefaultEpilogueISI_SJ_SJ_NS1D_6thread17LinearCombinationISI_Li1EffLNS1I_9ScaleType4KindE0ELNS_15FloatRoundStyleE2ESI_EENS1_15EpilogueDefaultEEEEEvvEEEEvNT_6ParamsE --------------------------
	.section	.nv.info._ZN7cutlass13device_kernelINS_4gemm6kernel13GemmUniversalIN4cute5tupleIJiiiiEEENS1_10collective13CollectiveMmaINS1_34MainloopSm90TmaGmmaWarpSpecializedILi6ENS5_IJNS4_1CILi1EEESB_SB_EEENS1_32KernelTmaWarpSpecializedPingpongEEENS5_IJNSA_ILi64EEESF_NSA_ILi128EEEEEENS_10tfloat32_tENS5_IJlSB_lEEESI_SJ_NS4_8TiledMMAINS4_8MMA_AtomIJNS4_4SM904GMMA29MMA_64x64x8_F32TF32TF32_SS_TNILNSN_7ScaleInE1ELSP_1EEEEEENS4_6LayoutISC_NS5_IJNSA_ILi0EEEST_ST_EEEEENS5_IJNS4_10UnderscoreESW_SW_EEEEENS4_13SM90_TMA_LOADENS4_14ComposedLayoutINS4_7SwizzleILi3ELi4ELi3EEENS4_18smem_ptr_flag_bitsILi32EEENSS_INS5_IJNSA_ILi8EEENSA_ILi32EEEEEENS5_IJS16_SB_EEEEEEEvNS4_8identityESZ_S1A_vS1B_EENS_8epilogue10collective6detail29Sm90TmaWarpSpecializedAdapterINS1E_15DefaultEpilogueISI_SJ_SJ_NS1D_6thread17LinearCombinationISI_Li1EffLNS1I_9ScaleType4KindE0ELNS_15FloatRoundStyleE2ESI_EENS1_15EpilogueDefaultEEEEEvvEEEEvNT_6ParamsE,"",@"SHT_CUDA_INFO"
	.sectionflags	@""
	.align	4


	//----- nvinfo : EIATTR_CUDA_API_VERSION
	.align		4
        /*0000*/ 	.byte	0x04, 0x37
        /*0002*/ 	.short	(.L_21 - .L_20)
.L_20:
        /*0004*/ 	.word	0x00000082


	//----- nvinfo : EIATTR_KPARAM_INFO
	.align		4
.L_21:
        /*0008*/ 	.byte	0x04, 0x17
        /*000a*/ 	.short	(.L_23 - .L_22)
.L_22:
        /*000c*/ 	.word	0x00000000
        /*0010*/ 	.short	0x0000
        /*0012*/ 	.short	0x0070
        /*0014*/ 	.byte	0x00, 0xf0, 0x01, 0x10


	//----- nvinfo : EIATTR_SPARSE_MMA_MASK
	.align		4
.L_23:
        /*0018*/ 	.byte	0x03, 0x50
        /*001a*/ 	.short	0x0000


	//----- nvinfo : EIATTR_MAXREG_COUNT
	.align		4
        /*001c*/ 	.byte	0x03, 0x1b
        /*001e*/ 	.short	0x00a8


	//----- nvinfo : EIATTR_NUM_BARRIERS
	.align		4
        /*0020*/ 	.byte	0x02, 0x4c
        /*0022*/ 	.byte	0x01
	.zero		1


	//----- nvinfo : EIATTR_EXTERNS
	.align		4
        /*0024*/ 	.byte	0x04, 0x0f
        /*0026*/ 	.short	(.L_25 - .L_24)


	//   ....[0]....
	.align		4
.L_24:
        /*0028*/ 	.word	index@(__assertfail)


	//----- nvinfo : EIATTR_ANNOTATIONS
	.align		4
.L_25:
        /*002c*/ 	.byte	0x04, 0x55
        /*002e*/ 	.short	(.L_27 - .L_26)


	//   ....[0]....
.L_26:
        /*0030*/ 	.word	0x00000001
        /*0034*/ 	.byte	0x10, 0x0b, 0x00, 0x00, 0x01, 0x00, 0x00, 0x00, 0x30, 0x12, 0x00, 0x00, 0x01, 0x00, 0x00, 0x00
        /*0044*/ 	.byte	0x60, 0x4d, 0x00, 0x00, 0x01, 0x00, 0x00, 0x00, 0x20, 0x5b, 0x00, 0x00


	//----- nvinfo : EIATTR_MERCURY_ISA_VERSION
	.align		4
.L_27:
        /*0050*/ 	.byte	0x03, 0x5f
        /*0052*/ 	.short	0x0101


	//----- nvinfo : EIATTR_INT_WARP_WIDE_INSTR_OFFSETS
	.align		4
        /*0054*/ 	.byte	0x04, 0x31
        /*0056*/ 	.short	(.L_29 - .L_28)


	//   ....[0]....
.L_28:
        /*0058*/ 	.word	0x00000430


	//   ....[1]....
        /*005c*/ 	.word	0x00000450


	//   ....[2]....
        /*0060*/ 	.word	0x000004d0


	//   ....[3]....
        /*0064*/ 	.word	0x000004e0


	//   ....[4]....
        /*0068*/ 	.word	0x000004f0


	//   ....[5]....
        /*006c*/ 	.word	0x00000510


	//   ....[6]....
        /*0070*/ 	.word	0x000005a0


	//   ....[7]....
        /*0074*/ 	.word	0x000005c0


	//----- nvinfo : EIATTR_COOP_GROUP_MASK_REGIDS
	.align		4
.L_29:
        /*0078*/ 	.byte	0x04, 0x29
        /*007a*/ 	.short	(.L_31 - .L_30)


	//   ....[0]....
.L_30:
        /*007c*/ 	.word	0xffffffff


	//   ....[1]....
        /*0080*/ 	.word	0xffffffff


	//   ....[2]....
        /*0084*/ 	.word	0xffffffff


	//   ....[3]....
        /*0088*/ 	.word	0xffffffff


	//   ....[4]....
        /*008c*/ 	.word	0xffffffff


	//   ....[5]....
        /*0090*/ 	.word	0xffffffff


	//----- nvinfo : EIATTR_COOP_GROUP_INSTR_OFFSETS
	.align		4
.L_31:
        /*0094*/ 	.byte	0x04, 0x28
        /*0096*/ 	.short	(.L_33 - .L_32)


	//   ....[0]....
.L_32:
        /*0098*/ 	.word	0x00000070


	//   ....[1]....
        /*009c*/ 	.word	0x00000080


	//   ....[2]....
        /*00a0*/ 	.word	0x00000140


	//   ....[3]....
        /*00a4*/ 	.word	0x00000310


	//   ....[4]....
        /*00a8*/ 	.word	0x00000350


	//   ....[5]....
        /*00ac*/ 	.word	0x00000390


	//----- nvinfo : EIATTR_REG_RECONFIG
	.align		4
.L_33:
        /*00b0*/ 	.byte	0x01, 0x54
	.zero		2


	//----- nvinfo : EIATTR_SYSCALL_OFFSETS
	.align		4
        /*00b4*/ 	.byte	0x04, 0x46
        /*00b6*/ 	.short	(.L_35 - .L_34)


	//   ....[0]....
.L_34:
        /*00b8*/ 	.word	0x00001730


	//----- nvinfo : EIATTR_MBARRIER_INSTR_OFFSETS
	.align		4
.L_35:
        /*00bc*/ 	.byte	0x04, 0x39
        /*00be*/ 	.short	(.L_37 - .L_36)


	//   ....[0]....
.L_36:
        /*00c0*/ 	.word	0x00000240
        /*00c4*/ 	.word	0x000000ff
        /*00c8*/ 	.word	0x00000000
        /*00cc*/ 	.short	0x0100
        /*00ce*/ 	.byte	0x08
	.zero		1


	//   ....[1]....
        /*00d0*/ 	.word	0x00000250
        /*00d4*/ 	.word	0x000000ff
        /*00d8*/ 	.word	0x00000030
        /*00dc*/ 	.short	0x0100
        /*00de*/ 	.byte	0x08
	.zero		1


	//   ....[2]....
        /*00e0*/ 	.word	0x00000260
        /*00e4*/ 	.word	0x000000ff
        /*00e8*/ 	.word	0x00000008
        /*00ec*/ 	.short	0x0100
        /*00ee*/ 	.byte	0x08
	.zero		1


	//   ....[3]....
        /*00f0*/ 	.word	0x00000270
        /*00f4*/ 	.word	0x000000ff
        /*00f8*/ 	.word	0x00000038
        /*00fc*/ 	.short	0x0100
        /*00fe*/ 	.byte	0x08
	.zero		1


	//   ....[4]....
        /*0100*/ 	.word	0x00000280
        /*0104*/ 	.word	0x000000ff
        /*0108*/ 	.word	0x00000010
        /*010c*/ 	.short	0x0100
        /*010e*/ 	.byte	0x08
	.zero		1


	//   ....[5]....
        /*0110*/ 	.word	0x00000290
        /*0114*/ 	.word	0x000000ff
        /*0118*/ 	.word	0x00000040
        /*011c*/ 	.short	0x0100
        /*011e*/ 	.byte	0x08
	.zero		1


	//   ....[6]....
        /*0120*/ 	.word	0x000002a0
        /*0124*/ 	.word	0x000000ff
        /*0128*/ 	.word	0x00000018
        /*012c*/ 	.short	0x0100
        /*012e*/ 	.byte	0x08
	.zero		1


	//   ....[7]....
        /*0130*/ 	.word	0x000002b0
        /*0134*/ 	.word	0x000000ff
        /*0138*/ 	.word	0x00000048
        /*013c*/ 	.short	0x0100
        /*013e*/ 	.byte	0x08
	.zero		1


	//   ....[8]....
        /*0140*/ 	.word	0x000002c0
        /*0144*/ 	.word	0x000000ff
        /*0148*/ 	.word	0x00000020
        /*014c*/ 	.short	0x0100
        /*014e*/ 	.byte	0x08
	.zero		1


	//   ....[9]....
        /*0150*/ 	.word	0x000002d0
        /*0154*/ 	.word	0x000000ff
        /*0158*/ 	.word	0x00000050
        /*015c*/ 	.short	0x0100
        /*015e*/ 	.byte	0x08
	.zero		1


	//   ....[10]....
        /*0160*/ 	.word	0x000002e0
        /*0164*/ 	.word	0x000000ff
        /*0168*/ 	.word	0x00000028
        /*016c*/ 	.short	0x0100
        /*016e*/ 	.byte	0x08
	.zero		1


	//   ....[11]....
        /*0170*/ 	.word	0x000002f0
        /*0174*/ 	.word	0x000000ff
        /*0178*/ 	.word	0x00000058
        /*017c*/ 	.short	0x0100
        /*017e*/ 	.byte	0x08
	.zero		1


	//   ....[12]....
        /*0180*/ 	.word	0x00000600
        /*0184*/ 	.word	0x000000ff
        /*0188*/ 	.word	0x00000090
        /*018c*/ 	.short	0x0100
        /*018e*/ 	.byte	0x08
	.zero		1


	//   ....[13]....
        /*0190*/ 	.word	0x00000670
        /*0194*/ 	.word	0x000000ff
        /*0198*/ 	.word	0x00000098
        /*019c*/ 	.short	0x0100
        /*019e*/ 	.byte	0x08
	.zero		1


	//   ....[14]....
        /*01a0*/ 	.word	0x00000690
        /*01a4*/ 	.word	0x000000ff
        /*01a8*/ 	.word	0x00000070
        /*01ac*/ 	.short	0x0100
        /*01ae*/ 	.byte	0x09
	.zero		1


	//   ....[15]....
        /*01b0*/ 	.word	0x000006a0
        /*01b4*/ 	.word	0x000000ff
        /*01b8*/ 	.word	0x00000078
        /*01bc*/ 	.short	0x0100
        /*01be*/ 	.byte	0x09
	.zero		1


	//   ....[16]....
        /*01c0*/ 	.word	0x000006b0
        /*01c4*/ 	.word	0x000000ff
        /*01c8*/ 	.word	0x00000080
        /*01cc*/ 	.short	0x0100
        /*01ce*/ 	.byte	0x09
	.zero		1


	//   ....[17]....
        /*01d0*/ 	.word	0x000006c0
        /*01d4*/ 	.word	0x000000ff
        /*01d8*/ 	.word	0x00000088
        /*01dc*/ 	.short	0x0100
        /*01de*/ 	.byte	0x09
	.zero		1


	//   ....[18]....
        /*01e0*/ 	.word	0x000015f0
        /*01e4*/ 	.word	0x000000ff
        /*01e8*/ 	.word	0xfffffff8
        /*01ec*/ 	.short	0x010a
        /*01ee*/ 	.byte	0x2b
	.zero		1


	//   ....[19]....
        /*01f0*/ 	.word	0x000017b0
        /*01f4*/ 	.word	0x00000003
        /*01f8*/ 	.word	0x00000000
        /*01fc*/ 	.short	0x010a
        /*01fe*/ 	.byte	0x3f
	.zero		1


	//   ....[20]....
        /*0200*/ 	.word	0x000017f0
        /*0204*/ 	.word	0x00000003
        /*0208*/ 	.word	0x00000000
        /*020c*/ 	.short	0x010a
        /*020e*/ 	.byte	0x3f
	.zero		1


	//   ....[21]....
        /*0210*/ 	.word	0x00002030
        /*0214*/ 	.word	0x000000ff
        /*0218*/ 	.word	0x00000000
        /*021c*/ 	.short	0x010a
        /*021e*/ 	.byte	0x06
	.zero		1


	//   ....[22]....
        /*0220*/ 	.word	0x00002070
        /*0224*/ 	.word	0x000000ff
        /*0228*/ 	.word	0x00000000
        /*022c*/ 	.short	0x010a
        /*022e*/ 	.byte	0x06
	.zero		1


	//   ....[23]....
        /*0230*/ 	.word	0x00002810
        /*0234*/ 	.word	0x000000ff
        /*0238*/ 	.word	0x00000000
        /*023c*/ 	.short	0x0101
        /*023e*/ 	.byte	0x06
	.zero		1


	//   ....[24]....
        /*0240*/ 	.word	0x00002910
        /*0244*/ 	.word	0x00000003
        /*0248*/ 	.word	0x00000000
        /*024c*/ 	.short	0x0101
        /*024e*/ 	.byte	0x29
	.zero		1


	//   ....[25]....
        /*0250*/ 	.word	0x000029e0
        /*0254*/ 	.word	0x000000ff
        /*0258*/ 	.word	0x00000000
        /*025c*/ 	.short	0x0101
        /*025e*/ 	.byte	0x06
	.zero		1


	//   ....[26]....
        /*0260*/ 	.word	0x00002a50
        /*0264*/ 	.word	0x000000ff
        /*0268*/ 	.word	0x00000008
        /*026c*/ 	.short	0x010a
        /*026e*/ 	.byte	0x2b
	.zero		1


	//   ....[27]....
        /*0270*/ 	.word	0x00004da0
        /*0274*/ 	.word	0x00000000
        /*0278*/ 	.word	0x00000000
        /*027c*/ 	.short	0x0101
        /*027e*/ 	.byte	0x29
	.zero		1


	//   ....[28]....
        /*0280*/ 	.word	0x00005690
        /*0284*/ 	.word	0x0000000b
        /*0288*/ 	.word	0x00000030
        /*028c*/ 	.short	0x010a
        /*028e*/ 	.byte	0x3f
	.zero		1


	//   ....[29]....
        /*0290*/ 	.word	0x00005c50
        /*0294*/ 	.word	0x00000006
        /*0298*/ 	.word	0x00000098
        /*029c*/ 	.short	0x0101
        /*029e*/ 	.byte	0x3f
	.zero		1


	//   ....[30]....
        /*02a0*/ 	.word	0x00006370
        /*02a4*/ 	.word	0x00000007
        /*02a8*/ 	.word	0x00000000
        /*02ac*/ 	.short	0x010a
        /*02ae*/ 	.byte	0x3f
	.zero		1


	//   ....[31]....
        /*02b0*/ 	.word	0x000063f0
        /*02b4*/ 	.word	0x00000006
        /*02b8*/ 	.word	0x00000000
        /*02bc*/ 	.short	0x010a
        /*02be*/ 	.byte	0x3f
	.zero		1


	//   ....[32]....
        /*02c0*/ 	.word	0x00006480
        /*02c4*/ 	.word	0x00000007
        /*02c8*/ 	.word	0x00000000
        /*02cc*/ 	.short	0x010a
        /*02ce*/ 	.byte	0x3f
	.zero		1


	//   ....[33]....
        /*02d0*/ 	.word	0x00006510
        /*02d4*/ 	.word	0x00000006
        /*02d8*/ 	.word	0x00000000
        /*02dc*/ 	.short	0x010a
        /*02de*/ 	.byte	0x3f
	.zero		1


	//   ....[34]....
        /*02e0*/ 	.word	0x000065a0
        /*02e4*/ 	.word	0x00000007
        /*02e8*/ 	.word	0x00000000
        /*02ec*/ 	.short	0x010a
        /*02ee*/ 	.byte	0x3f
	.zero		1


	//   ....[35]....
        /*02f0*/ 	.word	0x00006630
        /*02f4*/ 	.word	0x00000005
        /*02f8*/ 	.word	0x00000000
        /*02fc*/ 	.short	0x010a
        /*02fe*/ 	.byte	0x3f
	.zero		1


	//   ....[36]....
        /*0300*/ 	.word	0x000066a0
        /*0304*/ 	.word	0x00000003
        /*0308*/ 	.word	0xfffffff8
        /*030c*/ 	.short	0x010a
        /*030e*/ 	.byte	0x3f
	.zero		1


	//   ....[37]....
        /*0310*/ 	.word	0x000066f0
        /*0314*/ 	.word	0x00000003
        /*0318*/ 	.word	0x00000000
        /*031c*/ 	.short	0x010a
        /*031e*/ 	.byte	0x3f
	.zero		1


	//   ....[38]....
        /*0320*/ 	.word	0x00006750
        /*0324*/ 	.word	0x00000004
        /*0328*/ 	.word	0x00000000
        /*032c*/ 	.short	0x010a
        /*032e*/ 	.byte	0x3f
	.zero		1


	//   ....[39]....
        /*0330*/ 	.word	0x000067b0
        /*0334*/ 	.word	0x00000003
        /*0338*/ 	.word	0x00000008
        /*033c*/ 	.short	0x010a
        /*033e*/ 	.byte	0x3f
	.zero		1


	//   ....[40]....
        /*0340*/ 	.word	0x00006880
        /*0344*/ 	.word	0x0000000b
        /*0348*/ 	.word	0x00000030
        /*034c*/ 	.short	0x010a
        /*034e*/ 	.byte	0x3f
	.zero		1


	//   ....[41]....
        /*0350*/ 	.word	0x00006950
        /*0354*/ 	.word	0x00000007
        /*0358*/ 	.word	0x00000000
        /*035c*/ 	.short	0x010a
        /*035e*/ 	.byte	0x3f
	.zero		1


	//   ....[42]....
        /*0360*/ 	.word	0x000069a0
        /*0364*/ 	.word	0x00000006
        /*0368*/ 	.word	0x00000000
        /*036c*/ 	.short	0x010a
        /*036e*/ 	.byte	0x3f
	.zero		1


	//   ....[43]....
        /*0370*/ 	.word	0x000069f0
        /*0374*/ 	.word	0x00000007
        /*0378*/ 	.word	0x00000000
        /*037c*/ 	.short	0x010a
        /*037e*/ 	.byte	0x3f
	.zero		1


	//   ....[44]....
        /*0380*/ 	.word	0x00006a40
        /*0384*/ 	.word	0x00000006
        /*0388*/ 	.word	0x00000000
        /*038c*/ 	.short	0x010a
        /*038e*/ 	.byte	0x3f
	.zero		1


	//   ....[45]....
        /*0390*/ 	.word	0x00006a90
        /*0394*/ 	.word	0x00000007
        /*0398*/ 	.word	0x00000000
        /*039c*/ 	.short	0x010a
        /*039e*/ 	.byte	0x3f
	.zero		1


	//----- nvinfo : EIATTR_NUM_MBARRIERS
	.align		4
.L_37:
        /*03a0*/ 	.byte	0x03, 0x38
        /*03a2*/ 	.short	0x0012


	//----- nvinfo : EIATTR_EXIT_INSTR_OFFSETS
	.align		4
        /*03a4*/ 	.byte	0x04, 0x1c
        /*03a6*/ 	.short	(.L_39 - .L_38)


	//   ....[0]....
.L_38:
        /*03a8*/ 	.word	0x000011c0


	//   ....[1]....
        /*03ac*/ 	.word	0x00001220


	//   ....[2]....
        /*03b0*/ 	.word	0x000053c0


	//   ....[3]....
        /*03b4*/ 	.word	0x000053f0


	//   ....[4]....
        /*03b8*/ 	.word	0x00006680


	//----- nvinfo : EIATTR_MAX_THREADS
	.align		4
.L_39:
        /*03bc*/ 	.byte	0x04, 0x05
        /*03be*/ 	.short	(.L_41 - .L_40)
.L_40:
        /*03c0*/ 	.word	0x00000180
        /*03c4*/ 	.word	0x00000001
        /*03c8*/ 	.word	0x00000001


	//----- nvinfo : EIATTR_CRS_STACK_SIZE
	.align		4
.L_41:
        /*03cc*/ 	.byte	0x04, 0x1e
        /*03ce*/ 	.short	(.L_43 - .L_42)
.L_42:
        /*03d0*/ 	.word	0x00000000


	//----- nvinfo : EIATTR_CBANK_PARAM_SIZE
	.align		4
.L_43:
        /*03d4*/ 	.byte	0x03, 0x19
        /*03d6*/ 	.short	0x0470


	//----- nvinfo : EIATTR_PARAM_CBANK
	.align		4
        /*03d8*/ 	.byte	0x04, 0x0a
        /*03da*/ 	.short	(.L_45 - .L_44)
	.align		4
.L_44:
        /*03dc*/ 	.word	index@(.nv.constant0._ZN7cutlass13device_kernelINS_4gemm6kernel13GemmUniversalIN4cute5tupleIJiiiiEEENS1_10collective13CollectiveMmaINS1_34MainloopSm90TmaGmmaWarpSpecializedILi6ENS5_IJNS4_1CILi1EEESB_SB_EEENS1_32KernelTmaWarpSpecializedPingpongEEENS5_IJNSA_ILi64EEESF_NSA_ILi128EEEEEENS_10tfloat32_tENS5_IJlSB_lEEESI_SJ_NS4_8TiledMMAINS4_8MMA_AtomIJNS4_4SM904GMMA29MMA_64x64x8_F32TF32TF32_SS_TNILNSN_7ScaleInE1ELSP_1EEEEEENS4_6LayoutISC_NS5_IJNSA_ILi0EEEST_ST_EEEEENS5_IJNS4_10UnderscoreESW_SW_EEEEENS4_13SM90_TMA_LOADENS4_14ComposedLayoutINS4_7SwizzleILi3ELi4ELi3EEENS4_18smem_ptr_flag_bitsILi32EEENSS_INS5_IJNSA_ILi8EEENSA_ILi32EEEEEENS5_IJS16_SB_EEEEEEEvNS4_8identityESZ_S1A_vS1B_EENS_8epilogue10collective6detail29Sm90TmaWarpSpecializedAdapterINS1E_15DefaultEpilogueISI_SJ_SJ_NS1D_6thread17LinearCombinationISI_Li1EffLNS1I_9ScaleType4KindE0ELNS_15FloatRoundStyleE2ESI_EENS1_15EpilogueDefaultEEEEEvvEEEEvNT_6ParamsE)
        /*03e0*/ 	.short	0x0210
        /*03e2*/ 	.short	0x0470


	//----- nvinfo : EIATTR_SW_WAR
	.align		4
.L_45:
        /*03e4*/ 	.byte	0x04, 0x36
        /*03e6*/ 	.short	(.L_47 - .L_46)
.L_46:
        /*03e8*/ 	.word	0x00000008
.L_47:


//--------------------- .nv.callgraph             --------------------------
	.section	.nv.callgraph,"",@"SHT_CUDA_CALLGRAPH"
	.align	4
	.sectionentsize	8
	.align		4
        /*0000*/ 	.word	0x00000000
	.align		4
        /*0004*/ 	.word	0xffffffff
	.align		4
        /*0008*/ 	.word	index@(_ZN7cutlass13device_kernelINS_4gemm6kernel13GemmUniversalIN4cute5tupleIJiiiiEEENS1_10collective13CollectiveMmaINS1_34MainloopSm90TmaGmmaWarpSpecializedILi6ENS5_IJNS4_1CILi1EEESB_SB_EEENS1_32KernelTmaWarpSpecializedPingpongEEENS5_IJNSA_ILi64EEESF_NSA_ILi128EEEEEENS_10tfloat32_tENS5_IJlSB_lEEESI_SJ_NS4_8TiledMMAINS4_8MMA_AtomIJNS4_4SM904GMMA29MMA_64x64x8_F32TF32TF32_SS_TNILNSN_7ScaleInE1ELSP_1EEEEEENS4_6LayoutISC_NS5_IJNSA_ILi0EEEST_ST_EEEEENS5_IJNS4_10UnderscoreESW_SW_EEEEENS4_13SM90_TMA_LOADENS4_14ComposedLayoutINS4_7SwizzleILi3ELi4ELi3EEENS4_18smem_ptr_flag_bitsILi32EEENSS_INS5_IJNSA_ILi8EEENSA_ILi32EEEEEENS5_IJS16_SB_EEEEEEEvNS4_8identityESZ_S1A_vS1B_EENS_8epilogue10collective6detail29Sm90TmaWarpSpecializedAdapterINS1E_15DefaultEpilogueISI_SJ_SJ_NS1D_6thread17LinearCombinationISI_Li1EffLNS1I_9ScaleType4KindE0ELNS_15FloatRoundStyleE2ESI_EENS1_15EpilogueDefaultEEEEEvvEEEEvNT_6ParamsE)
	.align		4
        /*000c*/ 	.word	index@(__assertfail)
	.align		4
        /*0010*/ 	.word	0x00000000
	.align		4
        /*0014*/ 	.word	0xfffffffe
	.align		4
        /*0018*/ 	.word	0x00000000
	.align		4
        /*001c*/ 	.word	0xfffffffd
	.align		4
        /*0020*/ 	.word	0x00000000
	.align		4
        /*0024*/ 	.word	0xfffffffc


//--------------------- .nv.constant4             --------------------------
	.section	.nv.constant4,"a",@progbits
	.align	8
	.align		8
.nv.constant4:
        /*0000*/ 	.dword	__assertfail
	.align		8
        /*0008*/ 	.dword	__unnamed_1
	.align		8
        /*0010*/ 	.dword	_ZN40_INTERNAL_e43bae5d_4_k_cu_4fca536f_198184cuda3std3__45__cpo5beginE
	.align		8
        /*0018*/ 	.dword	_ZN40_INTERNAL_e43bae5d_4_k_cu_4fca536f_198184cuda3std3__45__cpo3endE
	.align		8
        /*0020*/ 	.dword	_ZN40_INTERNAL_e43bae5d_4_k_cu_4fca536f_198184cuda3std3__45__cpo6cbeginE
	.align		8
        /*0028*/ 	.dword	_ZN40_INTERNAL_e43bae5d_4_k_cu_4fca536f_198184cuda3std3__45__cpo4cendE
	.align		8
        /*0030*/ 	.dword	_ZN40_INTERNAL_e43bae5d_4_k_cu_4fca536f_198184cuda3std3__442_GLOBAL__N__e43bae5d_4_k_cu_4fca536f_198186ignoreE
	.align		8
        /*0038*/ 	.dword	_ZN40_INTERNAL_e43bae5d_4_k_cu_4fca536f_198184cuda3std3__419piecewise_constructE
	.align		8
        /*0040*/ 	.dword	_ZN40_INTERNAL_e43bae5d_4_k_cu_4fca536f_198184cuda3std3__48in_placeE
	.align		8
        /*0048*/ 	.dword	_ZN40_INTERNAL_e43bae5d_4_k_cu_4fca536f_198184cuda3std6ranges3__45__cpo4swapE
	.align		8
        /*0050*/ 	.dword	_ZN40_INTERNAL_e43bae5d_4_k_cu_4fca536f_198184cuda3std6ranges3__45__cpo9iter_moveE
	.align		8
        /*0058*/ 	.dword	_ZN40_INTERNAL_e43bae5d_4_k_cu_4fca536f_198184cute7productE
	.align		8
        /*0060*/ 	.dword	_ZN40_INTERNAL_e43bae5d_4_k_cu_4fca536f_198184cute1_E
	.align		8
        /*0068*/ 	.dword	$str$22
	.align		8
        /*0070*/ 	.dword	$str$23


//--------------------- .text._ZN7cutlass13device_kernelINS_4gemm6kernel13GemmUniversalIN4cute5tupleIJiiiiEEENS1_10collective13CollectiveMmaINS1_34MainloopSm90TmaGmmaWarpSpecializedILi6ENS5_IJNS4_1CILi1EEESB_SB_EEENS1_32KernelTmaWarpSpecializedPingpongEEENS5_IJNSA_ILi64EEESF_NSA_ILi128EEEEEENS_10tfloat32_tENS5_IJlSB_lEEESI_SJ_NS4_8TiledMMAINS4_8MMA_AtomIJNS4_4SM904GMMA29MMA_64x64x8_F32TF32TF32_SS_TNILNSN_7ScaleInE1ELSP_1EEEEEENS4_6LayoutISC_NS5_IJNSA_ILi0EEEST_ST_EEEEENS5_IJNS4_10UnderscoreESW_SW_EEEEENS4_13SM90_TMA_LOADENS4_14ComposedLayoutINS4_7SwizzleILi3ELi4ELi3EEENS4_18smem_ptr_flag_bitsILi32EEENSS_INS5_IJNSA_ILi8EEENSA_ILi32EEEEEENS5_IJS16_SB_EEEEEEEvNS4_8identityESZ_S1A_vS1B_EENS_8epilogue10collective6detail29Sm90TmaWarpSpecializedAdapterINS1E_15DefaultEpilogueISI_SJ_SJ_NS1D_6thread17LinearCombinationISI_Li1EffLNS1I_9ScaleType4KindE0ELNS_15FloatRoundStyleE2ESI_EENS1_15EpilogueDefaultEEEEEvvEEEEvNT_6ParamsE --------------------------
	.section	.text._ZN7cutlass13device_kernelINS_4gemm6kernel13GemmUniversalIN4cute5tupleIJiiiiEEENS1_10collective13CollectiveMmaINS1_34MainloopSm90TmaGmmaWarpSpecializedILi6ENS5_IJNS4_1CILi1EEESB_SB_EEENS1_32KernelTmaWarpSpecializedPingpongEEENS5_IJNSA_ILi64EEESF_NSA_ILi128EEEEEENS_10tfloat32_tENS5_IJlSB_lEEESI_SJ_NS4_8TiledMMAINS4_8MMA_AtomIJNS4_4SM904GMMA29MMA_64x64x8_F32TF32TF32_SS_TNILNSN_7ScaleInE1ELSP_1EEEEEENS4_6LayoutISC_NS5_IJNSA_ILi0EEEST_ST_EEEEENS5_IJNS4_10UnderscoreESW_SW_EEEEENS4_13SM90_TMA_LOADENS4_14ComposedLayoutINS4_7SwizzleILi3ELi4ELi3EEENS4_18smem_ptr_flag_bitsILi32EEENSS_INS5_IJNSA_ILi8EEENSA_ILi32EEEEEENS5_IJS16_SB_EEEEEEEvNS4_8identityESZ_S1A_vS1B_EENS_8epilogue10collective6detail29Sm90TmaWarpSpecializedAdapterINS1E_15DefaultEpilogueISI_SJ_SJ_NS1D_6thread17LinearCombinationISI_Li1EffLNS1I_9ScaleType4KindE0ELNS_15FloatRoundStyleE2ESI_EENS1_15EpilogueDefaultEEEEEvvEEEEvNT_6ParamsE,"ax",@progbits
	.align	128
.text._ZN7cutlass13device_kernelINS_4gemm6kernel13GemmUniversalIN4cute5tupleIJiiiiEEENS1_10collective13CollectiveMmaINS1_34MainloopSm90TmaGmmaWarpSpecializedILi6ENS5_IJNS4_1CILi1EEESB_SB_EEENS1_32KernelTmaWarpSpecializedPingpongEEENS5_IJNSA_ILi64EEESF_NSA_ILi128EEEEEENS_10tfloat32_tENS5_IJlSB_lEEESI_SJ_NS4_8TiledMMAINS4_8MMA_AtomIJNS4_4SM904GMMA29MMA_64x64x8_F32TF32TF32_SS_TNILNSN_7ScaleInE1ELSP_1EEEEEENS4_6LayoutISC_NS5_IJNSA_ILi0EEEST_ST_EEEEENS5_IJNS4_10UnderscoreESW_SW_EEEEENS4_13SM90_TMA_LOADENS4_14ComposedLayoutINS4_7SwizzleILi3ELi4ELi3EEENS4_18smem_ptr_flag_bitsILi32EEENSS_INS5_IJNSA_ILi8EEENSA_ILi32EEEEEENS5_IJS16_SB_EEEEEEEvNS4_8identityESZ_S1A_vS1B_EENS_8epilogue10collective6detail29Sm90TmaWarpSpecializedAdapterINS1E_15DefaultEpilogueISI_SJ_SJ_NS1D_6thread17LinearCombinationISI_Li1EffLNS1I_9ScaleType4KindE0ELNS_15FloatRoundStyleE2ESI_EENS1_15EpilogueDefaultEEEEEvvEEEEvNT_6ParamsE:
        .type           _ZN7cutlass13device_kernelINS_4gemm6kernel13GemmUniversalIN4cute5tupleIJiiiiEEENS1_10collective13CollectiveMmaINS1_34MainloopSm90TmaGmmaWarpSpecializedILi6ENS5_IJNS4_1CILi1EEESB_SB_EEENS1_32KernelTmaWarpSpecializedPingpongEEENS5_IJNSA_ILi64EEESF_NSA_ILi128EEEEEENS_10tfloat32_tENS5_IJlSB_lEEESI_SJ_NS4_8TiledMMAINS4_8MMA_AtomIJNS4_4SM904GMMA29MMA_64x64x8_F32TF32TF32_SS_TNILNSN_7ScaleInE1ELSP_1EEEEEENS4_6LayoutISC_NS5_IJNSA_ILi0EEEST_ST_EEEEENS5_IJNS4_10UnderscoreESW_SW_EEEEENS4_13SM90_TMA_LOADENS4_14ComposedLayoutINS4_7SwizzleILi3ELi4ELi3EEENS4_18smem_ptr_flag_bitsILi32EEENSS_INS5_IJNSA_ILi8EEENSA_ILi32EEEEEENS5_IJS16_SB_EEEEEEEvNS4_8identityESZ_S1A_vS1B_EENS_8epilogue10collective6detail29Sm90TmaWarpSpecializedAdapterINS1E_15DefaultEpilogueISI_SJ_SJ_NS1D_6thread17LinearCombinationISI_Li1EffLNS1I_9ScaleType4KindE0ELNS_15FloatRoundStyleE2ESI_EENS1_15EpilogueDefaultEEEEEvvEEEEvNT_6ParamsE,@function
        .size           _ZN7cutlass13device_kernelINS_4gemm6kernel13GemmUniversalIN4cute5tupleIJiiiiEEENS1_10collective13CollectiveMmaINS1_34MainloopSm90TmaGmmaWarpSpecializedILi6ENS5_IJNS4_1CILi1EEESB_SB_EEENS1_32KernelTmaWarpSpecializedPingpongEEENS5_IJNSA_ILi64EEESF_NSA_ILi128EEEEEENS_10tfloat32_tENS5_IJlSB_lEEESI_SJ_NS4_8TiledMMAINS4_8MMA_AtomIJNS4_4SM904GMMA29MMA_64x64x8_F32TF32TF32_SS_TNILNSN_7ScaleInE1ELSP_1EEEEEENS4_6LayoutISC_NS5_IJNSA_ILi0EEEST_ST_EEEEENS5_IJNS4_10UnderscoreESW_SW_EEEEENS4_13SM90_TMA_LOADENS4_14ComposedLayoutINS4_7SwizzleILi3ELi4ELi3EEENS4_18smem_ptr_flag_bitsILi32EEENSS_INS5_IJNSA_ILi8EEENSA_ILi32EEEEEENS5_IJS16_SB_EEEEEEEvNS4_8identityESZ_S1A_vS1B_EENS_8epilogue10collective6detail29Sm90TmaWarpSpecializedAdapterINS1E_15DefaultEpilogueISI_SJ_SJ_NS1D_6thread17LinearCombinationISI_Li1EffLNS1I_9ScaleType4KindE0ELNS_15FloatRoundStyleE2ESI_EENS1_15EpilogueDefaultEEEEEvvEEEEvNT_6ParamsE,(.L_x_137 - _ZN7cutlass13device_kernelINS_4gemm6kernel13GemmUniversalIN4cute5tupleIJiiiiEEENS1_10collective13CollectiveMmaINS1_34MainloopSm90TmaGmmaWarpSpecializedILi6ENS5_IJNS4_1CILi1EEESB_SB_EEENS1_32KernelTmaWarpSpecializedPingpongEEENS5_IJNSA_ILi64EEESF_NSA_ILi128EEEEEENS_10tfloat32_tENS5_IJlSB_lEEESI_SJ_NS4_8TiledMMAINS4_8MMA_AtomIJNS4_4SM904GMMA29MMA_64x64x8_F32TF32TF32_SS_TNILNSN_7ScaleInE1ELSP_1EEEEEENS4_6LayoutISC_NS5_IJNSA_ILi0EEEST_ST_EEEEENS5_IJNS4_10UnderscoreESW_SW_EEEEENS4_13SM90_TMA_LOADENS4_14ComposedLayoutINS4_7SwizzleILi3ELi4ELi3EEENS4_18smem_ptr_flag_bitsILi32EEENSS_INS5_IJNSA_ILi8EEENSA_ILi32EEEEEENS5_IJS16_SB_EEEEEEEvNS4_8identityESZ_S1A_vS1B_EENS_8epilogue10collective6detail29Sm90TmaWarpSpecializedAdapterINS1E_15DefaultEpilogueISI_SJ_SJ_NS1D_6thread17LinearCombinationISI_Li1EffLNS1I_9ScaleType4KindE0ELNS_15FloatRoundStyleE2ESI_EENS1_15EpilogueDefaultEEEEEvvEEEEvNT_6ParamsE)
        .other          _ZN7cutlass13device_kernelINS_4gemm6kernel13GemmUniversalIN4cute5tupleIJiiiiEEENS1_10collective13CollectiveMmaINS1_34MainloopSm90TmaGmmaWarpSpecializedILi6ENS5_IJNS4_1CILi1EEESB_SB_EEENS1_32KernelTmaWarpSpecializedPingpongEEENS5_IJNSA_ILi64EEESF_NSA_ILi128EEEEEENS_10tfloat32_tENS5_IJlSB_lEEESI_SJ_NS4_8TiledMMAINS4_8MMA_AtomIJNS4_4SM904GMMA29MMA_64x64x8_F32TF32TF32_SS_TNILNSN_7ScaleInE1ELSP_1EEEEEENS4_6LayoutISC_NS5_IJNSA_ILi0EEEST_ST_EEEEENS5_IJNS4_10UnderscoreESW_SW_EEEEENS4_13SM90_TMA_LOADENS4_14ComposedLayoutINS4_7SwizzleILi3ELi4ELi3EEENS4_18smem_ptr_flag_bitsILi32EEENSS_INS5_IJNSA_ILi8EEENSA_ILi32EEEEEENS5_IJS16_SB_EEEEEEEvNS4_8identityESZ_S1A_vS1B_EENS_8epilogue10collective6detail29Sm90TmaWarpSpecializedAdapterINS1E_15DefaultEpilogueISI_SJ_SJ_NS1D_6thread17LinearCombinationISI_Li1EffLNS1I_9ScaleType4KindE0ELNS_15FloatRoundStyleE2ESI_EENS1_15EpilogueDefaultEEEEEvvEEEEvNT_6ParamsE,@"STO_CUDA_ENTRY STV_DEFAULT"
_ZN7cutlass13device_kernelINS_4gemm6kernel13GemmUniversalIN4cute5tupleIJiiiiEEENS1_10collective13CollectiveMmaINS1_34MainloopSm90TmaGmmaWarpSpecializedILi6ENS5_IJNS4_1CILi1EEESB_SB_EEENS1_32KernelTmaWarpSpecializedPingpongEEENS5_IJNSA_ILi64EEESF_NSA_ILi128EEEEEENS_10tfloat32_tENS5_IJlSB_lEEESI_SJ_NS4_8TiledMMAINS4_8MMA_AtomIJNS4_4SM904GMMA29MMA_64x64x8_F32TF32TF32_SS_TNILNSN_7ScaleInE1ELSP_1EEEEEENS4_6LayoutISC_NS5_IJNSA_ILi0EEEST_ST_EEEEENS5_IJNS4_10UnderscoreESW_SW_EEEEENS4_13SM90_TMA_LOADENS4_14ComposedLayoutINS4_7SwizzleILi3ELi4ELi3EEENS4_18smem_ptr_flag_bitsILi32EEENSS_INS5_IJNSA_ILi8EEENSA_ILi32EEEEEENS5_IJS16_SB_EEEEEEEvNS4_8identityESZ_S1A_vS1B_EENS_8epilogue10collective6detail29Sm90TmaWarpSpecializedAdapterINS1E_15DefaultEpilogueISI_SJ_SJ_NS1D_6thread17LinearCombinationISI_Li1EffLNS1I_9ScaleType4KindE0ELNS_15FloatRoundStyleE2ESI_EENS1_15EpilogueDefaultEEEEEvvEEEEvNT_6ParamsE:
[----:B------:R-:W0:Y:S02]  /*0000*/  LDC R1, c[0x0][0x28] ;  /* 0x00000a00ff017b82 */ /* 0x000e240000000800 */
[----:B0-----:R-:W-:Y:S01]  /*0010*/  VIADD R1, R1, 0xfffffff8 ;  /* 0xfffffff801017836 */ /* 0x001fe20000000000 */
[----:B------:R-:W0:Y:S01]  /*0020*/  S2R R4, SR_TID.X ;  /* 0x0000000000047919 */ /* 0x000e220000002100 */
[----:B------:R-:W-:Y:S01]  /*0030*/  ELECT P0, URZ, PT ;  /* 0x00000000003f782f */ /* 0x000fe20003800000 */
[----:B------:R-:W-:Y:S01]  /*0040*/  BSSY B0, `(.L_x_0) ;  /* 0x000000f000007945 */ /* 0x000fe20003800000 */
[--C-:B0-----:R-:W-:Y:S02]  /*0050*/  SHF.R.U32.HI R0, RZ, 0x5, R4.reuse ;  /* 0x00000005ff007819 */ /* 0x101fe40000011604 */
[----:B------:R-:W-:-:S03]  /*0060*/  SHF.R.U32.HI R5, RZ, 0x7, R4 ;  /* 0x00000007ff057819 */ /* 0x000fc60000011604 */
[----:B------:R-:W0:Y:S04]  /*0070*/  SHFL.IDX PT, R2, R0, RZ, 0x1f ;  /* 0x00001fff00027589 */ /* 0x000e2800000e0000 */
[----:B------:R1:W2:Y:S01]  /*0080*/  SHFL.IDX PT, R7, R5, RZ, 0x1f ;  /* 0x00001fff05077589 */ /* 0x0002a200000e0000 */
[----:B0-----:R-:W-:-:S13]  /*0090*/  ISETP.NE.OR P0, PT, R2, RZ, !P0 ;  /* 0x000000ff0200720c */ /* 0x001fda0004705670 */
[----:B-12---:R-:W-:Y:S05]  /*00a0*/  @P0 BRA `(.L_x_1) ;  /* 0x0000000000200947 */ /* 0x006fea0003800000 */
[----:B------:R-:W-:Y:S02]  /*00b0*/  ULDC.64 UR4, c[0x0][0x198] ;  /* 0x0000660000047ab9 */ /* 0x000fe40000000a00 */
[----:B------:R-:W-:Y:S02]  /*00c0*/  UIADD3 UR6, UP0, UR4, 0xf0, URZ ;  /* 0x000000f004067890 */ /* 0x000fe4000ff1e03f */
[----:B------:R-:W-:Y:S02]  /*00d0*/  UIADD3 UR4, UP1, UR4, 0x1f0, URZ ;  /* 0x000001f004047890 */ /* 0x000fe4000ff3e03f */
[----:B------:R-:W-:Y:S02]  /*00e0*/  UIADD3.X UR7, URZ, UR5, URZ, UP0, !UPT ;  /* 0x000000053f077290 */ /* 0x000fe400087fe43f */
[----:B------:R-:W-:-:S07]  /*00f0*/  UIADD3.X UR5, URZ, UR5, URZ, UP1, !UPT ;  /* 0x000000053f057290 */ /* 0x000fce0008ffe43f */
[----:B------:R0:W-:Y:S02]  /*0100*/  UTMACCTL.PF [UR6] ;  /* 0x00000000060079b9 */ /* 0x0001e40008040000 */
[----:B------:R0:W-:Y:S02]  /*0110*/  UTMACCTL.PF [UR4] ;  /* 0x00000000040079b9 */ /* 0x0001e40008040000 */
[----:B0-----:R-:W-:Y:S01]  /*0120*/  NOP ;  /* 0x0000000000007918 */ /* 0x001fe20000000000 */
.L_x_1:
[----:B------:R-:W-:Y:S05]  /*0130*/  BSYNC B0 ;  /* 0x0000000000007941 */ /* 0x000fea0003800000 */
.L_x_0:
[----:B------:R-:W0:Y:S02]  /*0140*/  SHFL.IDX PT, R3, R0, RZ, 0x1f ;  /* 0x00001fff00037589 */ /* 0x000e2400000e0000 */
[----:B0-----:R-:W-:-:S13]  /*0150*/  ISETP.NE.AND P0, PT, R3, RZ, PT ;  /* 0x000000ff0300720c */ /* 0x001fda0003f05270 */
[----:B------:R-:W-:Y:S05]  /*0160*/  @P0 BRA `(.L_x_2) ;  /* 0x0000000000680947 */ /* 0x000fea0003800000 */
[----:B------:R-:W0:Y:S01]  /*0170*/  S2UR UR8, SR_CgaCtaId ;  /* 0x00000000000879c3 */ /* 0x000e220000008800 */
[----:B------:R-:W-:Y:S01]  /*0180*/  UMOV UR4, 0x400 ;  /* 0x0000040000047882 */ /* 0x000fe20000000000 */
[----:B------:R-:W-:Y:S01]  /*0190*/  UMOV UR5, 0x1 ;  /* 0x0000000100057882 */ /* 0x000fe20000000000 */
[----:B------:R-:W-:Y:S01]  /*01a0*/  UMOV UR6, 0x80 ;  /* 0x0000008000067882 */ /* 0x000fe20000000000 */
[----:B------:R-:W-:Y:S01]  /*01b0*/  ELECT P0, URZ, PT ;  /* 0x00000000003f782f */ /* 0x000fe20003800000 */
[----:B------:R-:W-:-:S04]  /*01c0*/  UIADD3 UR6, -UR6, 0x100000, URZ ;  /* 0x0010000006067890 */ /* 0x000fc8000fffe13f */
[----:B------:R-:W-:Y:S02]  /*01d0*/  USHF.L.U32 UR7, UR6, 0xb, URZ ;  /* 0x0000000b06077899 */ /* 0x000fe4000800063f */
[----:B------:R-:W-:Y:S02]  /*01e0*/  USHF.L.U32 UR6, UR6, 0x1, URZ ;  /* 0x0000000106067899 */ /* 0x000fe4000800063f */
[----:B0-----:R-:W-:Y:S02]  /*01f0*/  ULEA UR8, UR8, UR4, 0x18 ;  /* 0x0000000408087291 */ /* 0x001fe4000f8ec03f */
[----:B------:R-:W-:-:S04]  /*0200*/  UIADD3 UR4, -UR5, 0x100000, URZ ;  /* 0x0010000005047890 */ /* 0x000fc8000fffe13f */
[----:B------:R-:W-:Y:S02]  /*0210*/  USHF.L.U32 UR5, UR4, 0xb, URZ ;  /* 0x0000000b04057899 */ /* 0x000fe4000800063f */
[----:B------:R-:W-:Y:S01]  /*0220*/  USHF.L.U32 UR4, UR4, 0x1, URZ ;  /* 0x0000000104047899 */ /* 0x000fe2000800063f */
[----:B------:R-:W0:Y:S11]  /*0230*/  FENCE.VIEW.ASYNC.S ;  /* 0x00000000000073c6 */ /* 0x000e360000000000 */
[----:B0-----:R0:W1:Y:S01]  /*0240*/  SYNCS.EXCH.64 URZ, [UR8], UR4 ;  /* 0x00000004083f75b2 */ /* 0x0010620008000100 */
[----:B------:R0:W2:Y:S01]  /*0250*/  SYNCS.EXCH.64 URZ, [UR8+0x30], UR6 ;  /* 0x00003006083f75b2 */ /* 0x0000a20008000100 */
[----:B------:R0:W3:Y:S01]  /*0260*/  SYNCS.EXCH.64 URZ, [UR8+0x8], UR4 ;  /* 0x00000804083f75b2 */ /* 0x0000e20008000100 */
[----:B------:R0:W4:Y:S01]  /*0270*/  SYNCS.EXCH.64 URZ, [UR8+0x38], UR6 ;  /* 0x00003806083f75b2 */ /* 0x0001220008000100 */
[----:B------:R0:W0:Y:S01]  /*0280*/  SYNCS.EXCH.64 URZ, [UR8+0x10], UR4 ;  /* 0x00001004083f75b2 */ /* 0x0000220008000100 */
[----:B------:R0:W0:Y:S01]  /*0290*/  SYNCS.EXCH.64 URZ, [UR8+0x40], UR6 ;  /* 0x00004006083f75b2 */ /* 0x0000220008000100 */
[----:B------:R0:W0:Y:S01]  /*02a0*/  SYNCS.EXCH.64 URZ, [UR8+0x18], UR4 ;  /* 0x00001804083f75b2 */ /* 0x0000220008000100 */
[----:B------:R0:W0:Y:S01]  /*02b0*/  SYNCS.EXCH.64 URZ, [UR8+0x48], UR6 ;  /* 0x00004806083f75b2 */ /* 0x0000220008000100 */
[----:B------:R0:W0:Y:S01]  /*02c0*/  SYNCS.EXCH.64 URZ, [UR8+0x20], UR4 ;  /* 0x00002004083f75b2 */ /* 0x0000220008000100 */
[----:B------:R0:W0:Y:S01]  /*02d0*/  SYNCS.EXCH.64 URZ, [UR8+0x50], UR6 ;  /* 0x00005006083f75b2 */ /* 0x0000220008000100 */
[----:B------:R0:W0:Y:S01]  /*02e0*/  SYNCS.EXCH.64 URZ, [UR8+0x28], UR4 ;  /* 0x00002804083f75b2 */ /* 0x0000220008000100 */
[----:B------:R0:W0:Y:S01]  /*02f0*/  SYNCS.EXCH.64 URZ, [UR8+0x58], UR6 ;  /* 0x00005806083f75b2 */ /* 0x0000220008000100 */
[----:B------:R-:W-:Y:S01]  /*0300*/  NOP ;  /* 0x0000000000007918 */ /* 0x000fe20000000000 */
.L_x_2:
[----:B------:R-:W5:Y:S01]  /*0310*/  SHFL.IDX PT, R6, R0, RZ, 0x1f ;  /* 0x00001fff00067589 */ /* 0x000f6200000e0000 */
[----:B------:R-:W-:Y:S01]  /*0320*/  ELECT P0, URZ, PT ;  /* 0x00000000003f782f */ /* 0x000fe20003800000 */
[----:B------:R-:W-:Y:S01]  /*0330*/  NOP ;  /* 0x0000000000007918 */ /* 0x000fe20000000000 */
[----:B------:R-:W-:Y:S01]  /*0340*/  ELECT P1, URZ, PT ;  /* 0x00000000003f782f */ /* 0x000fe20003820000 */
[----:B------:R-:W1:Y:S01]  /*0350*/  SHFL.IDX PT, R3, R0, RZ, 0x1f ;  /* 0x00001fff00037589 */ /* 0x000e6200000e0000 */
[----:B0-----:R-:W-:Y:S01]  /*0360*/  UMOV UR4, 0x20 ;  /* 0x0000002000047882 */ /* 0x001fe20000000000 */
[----:B------:R-:W-:Y:S01]  /*0370*/  UMOV UR11, 0x80 ;  /* 0x00000080000b7882 */ /* 0x000fe20000000000 */
[----:B------:R-:W-:Y:S01]  /*0380*/  NOP ;  /* 0x0000000000007918 */ /* 0x000fe20000000000 */
[----:B------:R-:W0:Y:S01]  /*0390*/  SHFL.IDX PT, R5, R5, RZ, 0x1f ;  /* 0x00001fff05057589 */ /* 0x000e2200000e0000 */
[C---:B------:R-:W-:Y:S01]  /*03a0*/  VIADD R31, R7.reuse, 0xffffffff ;  /* 0xffffffff071f7836 */ /* 0x040fe20000000000 */
[----:B------:R-:W-:Y:S01]  /*03b0*/  ULDC.64 UR48, c[0x0][0x208] ;  /* 0x0000820000307ab9 */ /* 0x000fe20000000a00 */
[----:B------:R-:W-:-:S03]  /*03c0*/  ISETP.NE.AND P2, PT, R7, RZ, PT ;  /* 0x000000ff0700720c */ /* 0x000fc60003f45270 */
[----:B------:R-:W-:Y:S02]  /*03d0*/  ISETP.GE.U32.AND P3, PT, R31, 0x2, PT ;  /* 0x000000021f00780c */ /* 0x000fe40003f66070 */
[----:B-----5:R-:W-:Y:S02]  /*03e0*/  ISETP.NE.OR P0, PT, R6, RZ, !P0 ;  /* 0x000000ff0600720c */ /* 0x020fe40004705670 */
[----:B-1----:R-:W-:Y:S02]  /*03f0*/  ISETP.NE.OR P1, PT, R3, RZ, !P1 ;  /* 0x000000ff0300720c */ /* 0x002fe40004f25670 */
[----:B------:R-:W-:Y:S02]  /*0400*/  SHF.R.S32.HI R3, RZ, 0x1f, R2 ;  /* 0x0000001fff037819 */ /* 0x000fe40000011402 */
[----:B0-----:R-:W-:Y:S02]  /*0410*/  R2UR UR43, R5 ;  /* 0x00000000052b72ca */ /* 0x001fe400000e0000 */
[----:B------:R-:W-:-:S05]  /*0420*/  LEA.HI R3, R3, R2, RZ, 0x2 ;  /* 0x0000000203037211 */ /* 0x000fca00078f10ff */
[----:B------:R-:W-:Y:S01]  /*0430*/  VOTEU.ALL UP0, P0 ;  /* 0x00000000003f7886 */ /* 0x000fe20000000000 */
[----:B------:R-:W-:Y:S01]  /*0440*/  LOP3.LUT R3, R3, 0xfffffffc, RZ, 0xc0, !PT ;  /* 0xfffffffc03037812 */ /* 0x000fe200078ec0ff */
[----:B------:R-:W-:-:S03]  /*0450*/  VOTEU.ALL UP1, P1 ;  /* 0x00000000003f7886 */ /* 0x000fc60000820000 */
[----:B------:R-:W0:Y:S01]  /*0460*/  @!UP0 S2UR UR7, SR_CgaCtaId ;  /* 0x00000000000789c3 */ /* 0x000e220000008800 */
[----:B------:R-:W-:Y:S01]  /*0470*/  @!UP0 UMOV UR6, 0x400 ;  /* 0x0000040000068882 */ /* 0x000fe20000000000 */
[----:B------:R-:W-:-:S04]  /*0480*/  @!UP0 UIADD3 UR4, -UR4, 0x100000, URZ ;  /* 0x0010000004048890 */ /* 0x000fc8000fffe13f */
[----:B------:R-:W-:Y:S02]  /*0490*/  @!UP0 USHF.L.U32 UR5, UR4, 0xb, URZ ;  /* 0x0000000b04058899 */ /* 0x000fe4000800063f */
[----:B------:R-:W-:Y:S01]  /*04a0*/  @!UP0 USHF.L.U32 UR4, UR4, 0x1, URZ ;  /* 0x0000000104048899 */ /* 0x000fe2000800063f */
[----:B------:R-:W-:Y:S01]  /*04b0*/  IMAD.IADD R14, R2, 0x1, -R3 ;  /* 0x00000001020e7824 */ /* 0x000fe200078e0a03 */
[----:B------:R-:W-:Y:S01]  /*04c0*/  @!UP1 UMOV UR9, 0x400 ;  /* 0x0000040000099882 */ /* 0x000fe20000000000 */
[----:B------:R-:W-:Y:S01]  /*04d0*/  VOTEU.ALL UP2, P1 ;  /* 0x00000000003f7886 */ /* 0x000fe20000840000 */
[----:B------:R-:W-:Y:S01]  /*04e0*/  VOTEU.ALL UP3, P1 ;  /* 0x00000000003f7886 */ /* 0x000fe20000860000 */
[----:B------:R-:W-:Y:S01]  /*04f0*/  VOTEU.ALL UP4, P1 ;  /* 0x00000000003f7886 */ /* 0x000fe20000880000 */
[----:B------:R-:W1:Y:S01]  /*0500*/  @!UP1 S2UR UR10, SR_CgaCtaId ;  /* 0x00000000000a99c3 */ /* 0x000e620000008800 */
[----:B------:R-:W-:Y:S01]  /*0510*/  VOTEU.ALL UP5, P1 ;  /* 0x00000000003f7886 */ /* 0x000fe200008a0000 */
[----:B------:R-:W-:-:S04]  /*0520*/  SHF.R.S32.HI R3, RZ, 0x1f, R4 ;  /* 0x0000001fff037819 */ /* 0x000fc80000011404 */
[----:B------:R-:W-:-:S04]  /*0530*/  LEA.HI R3, R3, R4, RZ, 0x7 ;  /* 0x0000000403037211 */ /* 0x000fc800078f38ff */
[----:B------:R-:W-:-:S05]  /*0540*/  LOP3.LUT R3, R3, 0xffffff80, RZ, 0xc0, !PT ;  /* 0xffffff8003037812 */ /* 0x000fca00078ec0ff */
[----:B------:R-:W-:Y:S01]  /*0550*/  IMAD.IADD R5, R4, 0x1, -R3 ;  /* 0x0000000104057824 */ /* 0x000fe200078e0a03 */
[----:B0-----:R-:W-:Y:S02]  /*0560*/  @!UP0 ULEA UR8, UR7, UR6, 0x18 ;  /* 0x0000000607088291 */ /* 0x001fe4000f8ec03f */
[----:B------:R-:W-:-:S04]  /*0570*/  @!UP1 UIADD3 UR6, -UR11, 0x100000, URZ ;  /* 0x001000000b069890 */ /* 0x000fc8000fffe13f */
[----:B------:R-:W-:Y:S02]  /*0580*/  @!UP1 USHF.L.U32 UR7, UR6, 0xb, URZ ;  /* 0x0000000b06079899 */ /* 0x000fe4000800063f */
[----:B------:R-:W-:Y:S01]  /*0590*/  @!UP1 USHF.L.U32 UR6, UR6, 0x1, URZ ;  /* 0x0000000106069899 */ /* 0x000fe2000800063f */
[----:B------:R-:W-:Y:S01]  /*05a0*/  VOTEU.ALL UP0, P0 ;  /* 0x00000000003f7886 */ /* 0x000fe20000000000 */
[----:B-1----:R-:W-:Y:S01]  /*05b0*/  @!UP1 ULEA UR9, UR10, UR9, 0x18 ;  /* 0x000000090a099291 */ /* 0x002fe2000f8ec03f */
[----:B------:R-:W-:Y:S02]  /*05c0*/  VOTEU.ALL UP1, P0 ;  /* 0x00000000003f7886 */ /* 0x000fe40000020000 */
[----:B------:R-:W-:Y:S01]  /*05d0*/  ULDC.64 UR10, c[0x0][0x598] ;  /* 0x00016600000a7ab9 */ /* 0x000fe20000000a00 */
[----:B------:R-:W-:Y:S01]  /*05e0*/  ISETP.NE.AND P0, PT, R14, 0x3, PT ;  /* 0x000000030e00780c */ /* 0x000fe20003f05270 */
[----:B------:R-:W0:Y:S02]  /*05f0*/  FENCE.VIEW.ASYNC.S ;  /* 0x00000000000073c6 */ /* 0x000e240000000000 */
[----:B0-----:R0:W2:Y:S01]  /*0600*/  @!UP0 SYNCS.EXCH.64 URZ, [UR8+0x90], UR4 ;  /* 0x00009004083f85b2 */ /* 0x0010a20008000100 */
[----:B------:R-:W-:-:S02]  /*0610*/  ISETP.NE.U32.AND P1, PT, RZ, UR10, PT ;  /* 0x0000000aff007c0c */ /* 0x000fc4000bf25070 */
[----:B------:R-:W-:Y:S02]  /*0620*/  ISETP.EQ.OR P0, PT, R14, RZ, !P0 ;  /* 0x000000ff0e00720c */ /* 0x000fe40004702670 */
[----:B------:R-:W-:Y:S02]  /*0630*/  ISETP.NE.AND.EX P1, PT, RZ, UR11, PT, P1 ;  /* 0x0000000bff007c0c */ /* 0x000fe4000bf25310 */
[----:B------:R-:W-:-:S04]  /*0640*/  ISETP.EQ.AND P0, PT, R7, RZ, P0 ;  /* 0x000000ff0700720c */ /* 0x000fc80000702270 */
[----:B------:R-:W-:-:S04]  /*0650*/  SEL R23, RZ, 0x1, !P0 ;  /* 0x00000001ff177807 */ /* 0x000fc80004000000 */
[----:B------:R-:W-:Y:S01]  /*0660*/  SEL R23, R23, 0x2, P3 ;  /* 0x0000000217177807 */ /* 0x000fe20001800000 */
[----:B------:R0:W2:Y:S01]  /*0670*/  @!UP1 SYNCS.EXCH.64 URZ, [UR8+0x98], UR4 ;  /* 0x00009804083f95b2 */ /* 0x0000a20008000100 */
[----:B------:R-:W-:Y:S01]  /*0680*/  NOP ;  /* 0x0000000000007918 */ /* 0x000fe20000000000 */
[----:B------:R0:W2:Y:S01]  /*0690*/  @!UP2 SYNCS.EXCH.64 URZ, [UR9+0x70], UR6 ;  /* 0x00007006093fa5b2 */ /* 0x0000a20008000100 */
[----:B------:R0:W2:Y:S01]  /*06a0*/  @!UP3 SYNCS.EXCH.64 URZ, [UR9+0x78], UR6 ;  /* 0x00007806093fb5b2 */ /* 0x0000a20008000100 */
[----:B------:R0:W2:Y:S01]  /*06b0*/  @!UP4 SYNCS.EXCH.64 URZ, [UR9+0x80], UR6 ;  /* 0x00008006093fc5b2 */ /* 0x0000a20008000100 */
[----:B------:R0:W2:Y:S01]  /*06c0*/  @!UP5 SYNCS.EXCH.64 URZ, [UR9+0x88], UR6 ;  /* 0x00008806093fd5b2 */ /* 0x0000a20008000100 */
[----:B------:R-:W-:Y:S01]  /*06d0*/  NOP ;  /* 0x0000000000007918 */ /* 0x000fe20000000000 */
[----:B--234-:R-:W-:Y:S06]  /*06e0*/  BAR.SYNC.DEFER_BLOCKING 0x0 ;  /* 0x0000000000007b1d */ /* 0x01cfec0000010000 */
[----:B0-----:R-:W-:Y:S05]  /*06f0*/  @!P1 BRA `(.L_x_3) ;  /* 0x00000000001c9947 */ /* 0x001fea0003800000 */
[----:B------:R-:W0:Y:S02]  /*0700*/  LDC.64 R2, c[0x0][0x598] ;  /* 0x00016600ff027b82 */ /* 0x000e240000000a00 */
[----:B0-----:R-:W2:Y:S02]  /*0710*/  LDG.E.64 R2, desc[UR48][R2.64] ;  /* 0x0000003002027981 */ /* 0x001ea4000c1e1b00 */
[----:B--2---:R-:W-:-:S04]  /*0720*/  ISETP.NE.U32.AND P0, PT, R2, RZ, PT ;  /* 0x000000ff0200720c */ /* 0x004fc80003f05070 */
[----:B------:R-:W-:-:S13]  /*0730*/  ISETP.NE.AND.EX P0, PT, R3, RZ, PT, P0 ;  /* 0x000000ff0300720c */ /* 0x000fda0003f05300 */
[----:B------:R-:W-:Y:S05]  /*0740*/  @!P0 BRA `(.L_x_3) ;  /* 0x0000000000088947 */ /* 0x000fea0003800000 */
[----:B------:R1:W5:Y:S01]  /*0750*/  LD.E R56, desc[UR48][R2.64] ;  /* 0x0000003002387980 */ /* 0x000362000c101900 */
[----:B------:R-:W-:Y:S05]  /*0760*/  BRA `(.L_x_4) ;  /* 0x0000000000247947 */ /* 0x000fea0003800000 */
.L_x_3:
[----:B------:R-:W-:Y:S02]  /*0770*/  ULDC.64 UR4, c[0x0][0x588] ;  /* 0x0001620000047ab9 */ /* 0x000fe40000000a00 */
[----:B------:R-:W-:-:S04]  /*0780*/  ISETP.NE.U32.AND P0, PT, RZ, UR4, PT ;  /* 0x00000004ff007c0c */ /* 0x000fc8000bf05070 */
[----:B------:R-:W-:-:S13]  /*0790*/  ISETP.NE.AND.EX P0, PT, RZ, UR5, PT, P0 ;  /* 0x00000005ff007c0c */ /* 0x000fda000bf05300 */
[----:B------:R-:W-:Y:S05]  /*07a0*/  @!P0 BRA `(.L_x_5) ;  /* 0x00000000000c8947 */ /* 0x000fea0003800000 */
[----:B------:R-:W0:Y:S02]  /*07b0*/  LDC.64 R56, c[0x0][0x588] ;  /* 0x00016200ff387b82 */ /* 0x000e240000000a00 */
[----:B0-----:R0:W5:Y:S01]  /*07c0*/  LDG.E R56, desc[UR48][R56.64] ;  /* 0x0000003038387981 */ /* 0x001162000c1e1900 */
[----:B------:R-:W-:Y:S05]  /*07d0*/  BRA `(.L_x_4) ;  /* 0x0000000000087947 */ /* 0x000fea0003800000 */
.L_x_5:
[----:B------:R-:W-:Y:S02]  /*07e0*/  ULDC UR4, c[0x0][0x580] ;  /* 0x0001600000047ab9 */ /* 0x000fe40000000800 */
[----:B------:R-:W-:-:S07]  /*07f0*/  IMAD.U32 R56, RZ, RZ, UR4 ;  /* 0x00000004ff387e24 */ /* 0x000fce000f8e00ff */
.L_x_4:
[----:B------:R-:W-:Y:S02]  /*0800*/  ULDC.64 UR4, c[0x0][0x5a0] ;  /* 0x0001680000047ab9 */ /* 0x000fe40000000a00 */
[----:B------:R-:W-:-:S04]  /*0810*/  ISETP.NE.U32.AND P0, PT, RZ, UR4, PT ;  /* 0x00000004ff007c0c */ /* 0x000fc8000bf05070 */
[----:B------:R-:W-:-:S13]  /*0820*/  ISETP.NE.AND.EX P0, PT, RZ, UR5, PT, P0 ;  /* 0x00000005ff007c0c */ /* 0x000fda000bf05300 */
[----:B------:R-:W-:Y:S05]  /*0830*/  @!P0 BRA `(.L_x_6) ;  /* 0x00000000001c8947 */ /* 0x000fea0003800000 */
[----:B-1----:R-:W1:Y:S02]  /*0840*/  LDC.64 R2, c[0x0][0x5a0] ;  /* 0x00016800ff027b82 */ /* 0x002e640000000a00 */
[----:B-1----:R-:W2:Y:S02]  /*0850*/  LDG.E.64 R2, desc[UR48][R2.64] ;  /* 0x0000003002027981 */ /* 0x002ea4000c1e1b00 */
[----:B--2---:R-:W-:-:S04]  /*0860*/  ISETP.NE.U32.AND P0, PT, R2, RZ, PT ;  /* 0x000000ff0200720c */ /* 0x004fc80003f05070 */
[----:B------:R-:W-:-:S13]  /*0870*/  ISETP.NE.AND.EX P0, PT, R3, RZ, PT, P0 ;  /* 0x000000ff0300720c */ /* 0x000fda0003f05300 */
[----:B------:R-:W-:Y:S05]  /*0880*/  @!P0 BRA `(.L_x_6) ;  /* 0x0000000000088947 */ /* 0x000fea0003800000 */
[----:B0-----:R2:W5:Y:S01]  /*0890*/  LD.E R57, desc[UR48][R2.64] ;  /* 0x0000003002397980 */ /* 0x001562000c101900 */
[----:B------:R-:W-:Y:S05]  /*08a0*/  BRA `(.L_x_7) ;  /* 0x0000000000247947 */ /* 0x000fea0003800000 */
.L_x_6:
[----:B------:R-:W-:Y:S02]  /*08b0*/  ULDC.64 UR4, c[0x0][0x590] ;  /* 0x0001640000047ab9 */ /* 0x000fe40000000a00 */
[----:B------:R-:W-:-:S04]  /*08c0*/  ISETP.NE.U32.AND P0, PT, RZ, UR4, PT ;  /* 0x00000004ff007c0c */ /* 0x000fc8000bf05070 */
[----:B------:R-:W-:-:S13]  /*08d0*/  ISETP.NE.AND.EX P0, PT, RZ, UR5, PT, P0 ;  /* 0x00000005ff007c0c */ /* 0x000fda000bf05300 */
[----:B------:R-:W-:Y:S05]  /*08e0*/  @!P0 BRA `(.L_x_8) ;  /* 0x00000000000c8947 */ /* 0x000fea0003800000 */
[----:B-1----:R-:W0:Y:S02]  /*08f0*/  LDC.64 R2, c[0x0][0x590] ;  /* 0x00016400ff027b82 */ /* 0x002e240000000a00 */
[----:B0-----:R0:W5:Y:S01]  /*0900*/  LDG.E R57, desc[UR48][R2.64] ;  /* 0x0000003002397981 */ /* 0x001162000c1e1900 */
[----:B------:R-:W-:Y:S05]  /*0910*/  BRA `(.L_x_7) ;  /* 0x0000000000087947 */ /* 0x000fea0003800000 */
.L_x_8:
[----:B------:R-:W-:Y:S02]  /*0920*/  ULDC UR4, c[0x0][0x584] ;  /* 0x0001610000047ab9 */ /* 0x000fe40000000800 */
[----:B0-----:R-:W-:-:S07]  /*0930*/  IMAD.U32 R57, RZ, RZ, UR4 ;  /* 0x00000004ff397e24 */ /* 0x001fce000f8e00ff */
.L_x_7:
[----:B012---:R-:W0:Y:S01]  /*0940*/  LDC R2, c[0x0][0x65c] ;  /* 0x00019700ff027b82 */ /* 0x007e220000000800 */
[----:B------:R-:W1:Y:S01]  /*0950*/  S2R R15, SR_CTAID.Y ;  /* 0x00000000000f7919 */ /* 0x000e620000002600 */
[----:B------:R-:W-:Y:S01]  /*0960*/  ULDC UR6, c[0x0][0x28c] ;  /* 0x0000a30000067ab9 */ /* 0x000fe20000000800 */
[----:B------:R-:W-:Y:S01]  /*0970*/  ISETP.NE.AND P0, PT, R7, 0x2, PT ;  /* 0x000000020700780c */ /* 0x000fe20003f05270 */
[----:B------:R-:W-:Y:S01]  /*0980*/  UIADD3 UR6, UR6, 0x7f, URZ ;  /* 0x0000007f06067890 */ /* 0x000fe2000fffe03f */
[----:B------:R-:W2:Y:S01]  /*0990*/  S2R R6, SR_CTAID.X ;  /* 0x0000000000067919 */ /* 0x000ea20000002500 */
[----:B------:R-:W-:Y:S01]  /*09a0*/  UMOV UR36, URZ ;  /* 0x0000003f00247c82 */ /* 0x000fe20008000000 */
[----:B------:R-:W-:Y:S01]  /*09b0*/  UMOV UR38, URZ ;  /* 0x0000003f00267c82 */ /* 0x000fe20008000000 */
[----:B------:R-:W-:Y:S01]  /*09c0*/  USHF.R.S32.HI UR7, URZ, 0x1f, UR6 ;  /* 0x0000001f3f077899 */ /* 0x000fe20008011406 */
[----:B------:R-:W-:-:S03]  /*09d0*/  ULDC.64 UR8, c[0x0][0x650] ;  /* 0x0001940000087ab9 */ /* 0x000fc60000000a00 */
[----:B------:R-:W-:-:S04]  /*09e0*/  ULEA.HI UR7, UR7, UR6, URZ, 0x7 ;  /* 0x0000000607077291 */ /* 0x000fc8000f8f383f */
[----:B------:R-:W-:Y:S01]  /*09f0*/  USHF.R.S32.HI UR37, URZ, 0x7, UR7 ;  /* 0x000000073f257899 */ /* 0x000fe20008011407 */
[----:B0-----:R-:W-:-:S13]  /*0a00*/  ISETP.NE.AND P1, PT, R2, 0x1, PT ;  /* 0x000000010200780c */ /* 0x001fda0003f25270 */
[----:B------:R-:W2:Y:S01]  /*0a10*/  @P1 LDC R17, c[0x0][0x10] ;  /* 0x00000400ff111b82 */ /* 0x000ea20000000800 */
[----:B-1----:R-:W-:Y:S02]  /*0a20*/  @P1 IMAD.MOV.U32 R8, RZ, RZ, R15 ;  /* 0x000000ffff081224 */ /* 0x002fe400078e000f */
[----:B------:R-:W-:Y:S02]  /*0a30*/  @P1 IMAD.MOV.U32 R9, RZ, RZ, RZ ;  /* 0x000000ffff091224 */ /* 0x000fe400078e00ff */
[----:B------:R-:W-:-:S03]  /*0a40*/  @P1 IMAD.MOV.U32 R7, RZ, RZ, RZ ;  /* 0x000000ffff071224 */ /* 0x000fc600078e00ff */
[----:B------:R-:W0:Y:S01]  /*0a50*/  @!P1 LDC R3, c[0x0][0xc] ;  /* 0x00000300ff039b82 */ /* 0x000e220000000800 */
[----:B------:R-:W-:Y:S01]  /*0a60*/  ULDC UR4, c[0x0][0xc] ;  /* 0x0000030000047ab9 */ /* 0x000fe20000000800 */
[----:B------:R-:W-:Y:S02]  /*0a70*/  ULDC UR5, c[0x0][0x10] ;  /* 0x0000040000057ab9 */ /* 0x000fe40000000800 */
[----:B------:R-:W-:-:S04]  /*0a80*/  UIMAD.WIDE.U32 UR4, UR4, UR5, URZ ;  /* 0x00000005040472a5 */ /* 0x000fc8000f8e003f */
[----:B------:R-:W1:Y:S01]  /*0a90*/  LDC R0, c[0x0][0x14] ;  /* 0x00000500ff007b82 */ /* 0x000e620000000800 */
[----:B--2---:R-:W-:-:S04]  /*0aa0*/  @P1 IMAD.WIDE.U32 R16, R6, R17, R8 ;  /* 0x0000001106101225 */ /* 0x004fc800078e0008 */
[----:B------:R-:W-:Y:S02]  /*0ab0*/  @P1 IMAD.IADD R17, R17, 0x1, R7 ;  /* 0x0000000111111824 */ /* 0x000fe400078e0207 */
[----:B------:R-:W-:Y:S02]  /*0ac0*/  IMAD.MOV.U32 R7, RZ, RZ, RZ ;  /* 0x000000ffff077224 */ /* 0x000fe400078e00ff */
[----:B0-----:R-:W-:-:S04]  /*0ad0*/  @!P1 IMAD.WIDE.U32 R8, R3, R15, R6 ;  /* 0x0000000f03089225 */ /* 0x001fc800078e0006 */
[----:B------:R-:W-:Y:S02]  /*0ae0*/  @!P1 IMAD.MOV.U32 R16, RZ, RZ, R8 ;  /* 0x000000ffff109224 */ /* 0x000fe400078e0008 */
[----:B-1----:R-:W-:-:S04]  /*0af0*/  IMAD.WIDE.U32 R10, R0, UR4, RZ ;  /* 0x00000004000a7c25 */ /* 0x002fc8000f8e00ff */
[----:B------:R-:W-:Y:S01]  /*0b00*/  IMAD R3, R0, UR5, RZ ;  /* 0x0000000500037c24 */ /* 0x000fe2000f8e02ff */
[----:B------:R0:W-:Y:S01]  /*0b10*/  STL.64 [R1], R10 ;  /* 0x0000000a01007387 */ /* 0x0001e20000100a00 */
[----:B------:R-:W-:Y:S02]  /*0b20*/  @!P1 IMAD.MOV.U32 R17, RZ, RZ, R9 ;  /* 0x000000ffff119224 */ /* 0x000fe400078e0009 */
[----:B------:R-:W-:Y:S01]  /*0b30*/  IMAD.IADD R0, R11, 0x1, R3 ;  /* 0x000000010b007824 */ /* 0x000fe200078e0203 */
[----:B------:R-:W-:Y:S06]  /*0b40*/  @P0 BRA `(.L_x_9) ;  /* 0x0000000000200947 */ /* 0x000fec0003800000 */
[----:B------:R-:W-:Y:S01]  /*0b50*/  UISETP.GE.U32.AND UP0, UPT, UR37, 0x6, UPT ;  /* 0x000000062500788c */ /* 0x000fe2000bf06070 */
[----:B------:R-:W-:Y:S01]  /*0b60*/  IADD3 R16, P0, R16, R10, RZ ;  /* 0x0000000a10107210 */ /* 0x000fe20007f1e0ff */
[----:B------:R-:W-:Y:S01]  /*0b70*/  UIMAD.WIDE.U32 UR4, UR37, -0x55555555, URZ ;  /* 0xaaaaaaab250478a5 */ /* 0x000fe2000f8e003f */
[----:B------:R-:W-:-:S03]  /*0b80*/  UMOV UR38, URZ ;  /* 0x0000003f00267c82 */ /* 0x000fc60008000000 */
[----:B------:R-:W-:Y:S01]  /*0b90*/  USHF.R.U32.HI UR4, URZ, 0x2, UR5 ;  /* 0x000000023f047899 */ /* 0x000fe20008011605 */
[----:B------:R-:W-:-:S03]  /*0ba0*/  IMAD.X R17, R0, 0x1, R17, P0 ;  /* 0x0000000100117824 */ /* 0x000fc600000e0611 */
[----:B------:R-:W-:Y:S02]  /*0bb0*/  UIMAD UR36, UR4, -0x6, UR37 ;  /* 0xfffffffa042478a4 */ /* 0x000fe4000f8e0225 */
[----:B------:R-:W-:-:S12]  /*0bc0*/  @UP0 ULOP3.LUT UR38, UR4, 0x1, URZ, 0xc0, !UPT ;  /* 0x0000000104260892 */ /* 0x000fd8000f8ec03f */
.L_x_9:
[----:B------:R-:W-:Y:S01]  /*0bd0*/  ISETP.GE.U32.AND P0, PT, R16, UR8, PT ;  /* 0x0000000810007c0c */ /* 0x000fe2000bf06070 */
[----:B------:R-:W-:Y:S01]  /*0be0*/  IMAD.MOV.U32 R22, RZ, RZ, -0x1 ;  /* 0xffffffffff167424 */ /* 0x000fe200078e00ff */
[----:B------:R-:W-:Y:S01]  /*0bf0*/  PRMT R3, RZ, 0x7610, R3 ;  /* 0x00007610ff037816 */ /* 0x000fe20000000003 */
[----:B------:R-:W-:Y:S01]  /*0c00*/  IMAD.MOV.U32 R18, RZ, RZ, -0x1 ;  /* 0xffffffffff127424 */ /* 0x000fe200078e00ff */
[----:B------:R-:W-:Y:S01]  /*0c10*/  ISETP.GE.U32.AND.EX P0, PT, R17, UR9, PT, P0 ;  /* 0x0000000911007c0c */ /* 0x000fe2000bf06100 */
[----:B------:R-:W-:-:S12]  /*0c20*/  IMAD.MOV.U32 R19, RZ, RZ, -0x1 ;  /* 0xffffffffff137424 */ /* 0x000fd800078e00ff */
[----:B------:R-:W-:Y:S05]  /*0c30*/  @P0 BRA `(.L_x_10) ;  /* 0x0000000400580947 */ /* 0x000fea0003800000 */
[----:B------:R-:W1:Y:S01]  /*0c40*/  LDC.64 R20, c[0x0][0x628] ;  /* 0x00018a00ff147b82 */ /* 0x000e620000000a00 */
[----:B------:R-:W-:Y:S02]  /*0c50*/  IMAD.MOV.U32 R8, RZ, RZ, R16 ;  /* 0x000000ffff087224 */ /* 0x000fe400078e0010 */
[----:B------:R-:W-:-:S05]  /*0c60*/  IMAD.MOV.U32 R9, RZ, RZ, R17 ;  /* 0x000000ffff097224 */ /* 0x000fca00078e0011 */
[----:B------:R-:W2:Y:S08]  /*0c70*/  LDC R18, c[0x0][0x630] ;  /* 0x00018c00ff127b82 */ /* 0x000eb00000000800 */
[----:B------:R-:W3:Y:S01]  /*0c80*/  LDC.64 R24, c[0x0][0x620] ;  /* 0x00018800ff187b82 */ /* 0x000ee20000000a00 */
[----:B-1----:R-:W-:-:S04]  /*0c90*/  ISETP.NE.U32.AND P0, PT, R20, RZ, PT ;  /* 0x000000ff1400720c */ /* 0x002fc80003f05070 */
[----:B------:R-:W-:-:S13]  /*0ca0*/  ISETP.NE.AND.EX P0, PT, R21, RZ, PT, P0 ;  /* 0x000000ff1500720c */ /* 0x000fda0003f05300 */
[----:B--23--:R-:W-:Y:S05]  /*0cb0*/  @!P0 BRA `(.L_x_11) ;  /* 0x0000000000288947 */ /* 0x00cfea0003800000 */
[----:B------:R-:W1:Y:S02]  /*0cc0*/  LDC R3, c[0x0][0x634] ;  /* 0x00018d00ff037b82 */ /* 0x000e640000000800 */
[----:B-1----:R-:W-:-:S05]  /*0cd0*/  IADD3 R3, P0, R16, R3, RZ ;  /* 0x0000000310037210 */ /* 0x002fca0007f1e0ff */
[----:B------:R-:W-:-:S04]  /*0ce0*/  IMAD.X R19, RZ, RZ, R17, P0 ;  /* 0x000000ffff137224 */ /* 0x000fc800000e0611 */
[----:B------:R-:W-:-:S04]  /*0cf0*/  IMAD.WIDE.U32 R8, R19, R20, RZ ;  /* 0x0000001413087225 */ /* 0x000fc800078e00ff */
[----:B0-----:R-:W-:-:S04]  /*0d00*/  IMAD.WIDE.U32 R10, P0, R3, R21, R8 ;  /* 0x00000015030a7225 */ /* 0x001fc80007800008 */
[----:B------:R-:W-:-:S04]  /*0d10*/  IMAD.WIDE.U32 R8, R3, R20, RZ ;  /* 0x0000001403087225 */ /* 0x000fc800078e00ff */
[----:B------:R-:W-:Y:S01]  /*0d20*/  IMAD.X R13, RZ, RZ, RZ, P0 ;  /* 0x000000ffff0d7224 */ /* 0x000fe200000e06ff */
[----:B------:R-:W-:Y:S01]  /*0d30*/  IADD3 RZ, P0, R9, R10, RZ ;  /* 0x0000000a09ff7210 */ /* 0x000fe20007f1e0ff */
[----:B------:R-:W-:-:S04]  /*0d40*/  IMAD.MOV.U32 R12, RZ, RZ, R11 ;  /* 0x000000ffff0c7224 */ /* 0x000fc800078e000b */
[----:B------:R-:W-:-:S08]  /*0d50*/  IMAD.WIDE.U32.X R8, R19, R21, R12, P0 ;  /* 0x0000001513087225 */ /* 0x000fd000000e040c */
.L_x_11:
[-CC-:B------:R-:W-:Y:S01]  /*0d60*/  SHF.R.U64 R30, R8, R18.reuse, R9.reuse ;  /* 0x00000012081e7219 */ /* 0x180fe20000001209 */
[----:B------:R-:W1:Y:S01]  /*0d70*/  LDC R12, c[0x0][0x618] ;  /* 0x00018600ff0c7b82 */ /* 0x000e620000000800 */
[----:B------:R-:W-:Y:S01]  /*0d80*/  SHF.R.U32.HI R7, RZ, R18, R9 ;  /* 0x00000012ff077219 */ /* 0x000fe20000011609 */
[----:B------:R-:W-:Y:S01]  /*0d90*/  ULDC UR4, c[0x0][0x150] ;  /* 0x0000540000047ab9 */ /* 0x000fe20000000800 */
[----:B0-----:R-:W-:Y:S02]  /*0da0*/  IADD3 R11, P0, RZ, -R30, RZ ;  /* 0x8000001eff0b7210 */ /* 0x001fe40007f1e0ff */
[----:B------:R-:W-:-:S03]  /*0db0*/  I2FP.F32.U32 R3, R6 ;  /* 0x0000000600037245 */ /* 0x000fc60000201000 */
[----:B------:R-:W0:Y:S01]  /*0dc0*/  LDC.64 R26, c[0x0][0x640] ;  /* 0x00019000ff1a7b82 */ /* 0x000e220000000a00 */
[----:B------:R-:W-:Y:S02]  /*0dd0*/  IMAD.X R13, RZ, RZ, ~R7, P0 ;  /* 0x000000ffff0d7224 */ /* 0x000fe400000e0e07 */
[----:B------:R-:W-:Y:S01]  /*0de0*/  FMUL R3, R3, UR4 ;  /* 0x0000000403037c20 */ /* 0x000fe20008400000 */
[----:B------:R-:W-:Y:S01]  /*0df0*/  IMAD.WIDE.U32 R8, R11, R24, R16 ;  /* 0x000000180b087225 */ /* 0x000fe200078e0010 */
[----:B------:R-:W-:-:S03]  /*0e00*/  ULDC UR4, c[0x0][0x154] ;  /* 0x0000550000047ab9 */ /* 0x000fc60000000800 */
[----:B------:R-:W-:Y:S01]  /*0e10*/  IMAD R10, R13, R24, RZ ;  /* 0x000000180d0a7224 */ /* 0x000fe200078e02ff */
[----:B------:R-:W2:Y:S01]  /*0e20*/  LDC R7, c[0x0][0x144] ;  /* 0x00005100ff077b82 */ /* 0x000ea20000000800 */
[----:B------:R-:W3:Y:S02]  /*0e30*/  F2I.U32.TRUNC.NTZ R3, R3 ;  /* 0x0000000300037305 */ /* 0x000ee4000020f000 */
[----:B------:R-:W-:-:S04]  /*0e40*/  IMAD R11, R11, R25, R10 ;  /* 0x000000190b0b7224 */ /* 0x000fc800078e020a */
[----:B------:R-:W-:Y:S01]  /*0e50*/  IMAD.IADD R9, R9, 0x1, R11 ;  /* 0x0000000109097824 */ /* 0x000fe200078e020b */
[----:B------:R-:W4:Y:S01]  /*0e60*/  LDC R18, c[0x0][0x608] ;  /* 0x00018200ff127b82 */ /* 0x000f220000000800 */
[----:B------:R-:W-:-:S03]  /*0e70*/  IMAD.MOV.U32 R11, RZ, RZ, -0x1 ;  /* 0xffffffffff0b7424 */ /* 0x000fc600078e00ff */
[-C--:B-1----:R-:W-:Y:S02]  /*0e80*/  SHF.R.U64 R22, R8, R12.reuse, R9 ;  /* 0x0000000c08167219 */ /* 0x082fe40000001209 */
[----:B------:R-:W-:Y:S02]  /*0e90*/  I2FP.F32.U32 R8, R15 ;  /* 0x0000000f00087245 */ /* 0x000fe40000201000 */
[----:B------:R-:W1:Y:S01]  /*0ea0*/  LDC R24, c[0x0][0x658] ;  /* 0x00019600ff187b82 */ /* 0x000e620000000800 */
[----:B0-----:R-:W-:Y:S01]  /*0eb0*/  ISETP.NE.U32.AND P0, PT, R26, RZ, PT ;  /* 0x000000ff1a00720c */ /* 0x001fe20003f05070 */
[----:B---3--:R-:W-:Y:S01]  /*0ec0*/  IMAD.MOV R10, RZ, RZ, -R3 ;  /* 0x000000ffff0a7224 */ /* 0x008fe200078e0a03 */
[----:B------:R-:W-:Y:S01]  /*0ed0*/  SHF.R.U32.HI R9, RZ, R12, R9 ;  /* 0x0000000cff097219 */ /* 0x000fe20000011609 */
[----:B------:R-:W-:Y:S01]  /*0ee0*/  FMUL R8, R8, UR4 ;  /* 0x0000000408087c20 */ /* 0x000fe20008400000 */
[----:B------:R-:W-:-:S03]  /*0ef0*/  ISETP.NE.AND.EX P0, PT, R27, RZ, PT, P0 ;  /* 0x000000ff1b00720c */ /* 0x000fc60003f05300 */
[----:B------:R-:W0:Y:S01]  /*0f00*/  LDC R20, c[0x0][0x148] ;  /* 0x00005200ff147b82 */ /* 0x000e220000000800 */
[----:B--2---:R-:W-:-:S07]  /*0f10*/  IMAD R3, R7, R10, R6 ;  /* 0x0000000a07037224 */ /* 0x004fce00078e0206 */
[----:B------:R-:W2:Y:S01]  /*0f20*/  LDC R21, c[0x0][0x600] ;  /* 0x00018000ff157b82 */ /* 0x000ea20000000800 */
[-CC-:B----4-:R-:W-:Y:S02]  /*0f30*/  SHF.R.U64 R32, R22, R18.reuse, R9.reuse ;  /* 0x0000001216207219 */ /* 0x190fe40000001209 */
[----:B------:R-:W-:Y:S01]  /*0f40*/  SHF.R.U32.HI R7, RZ, R18, R9 ;  /* 0x00000012ff077219 */ /* 0x000fe20000011609 */
[----:B------:R-:W-:Y:S01]  /*0f50*/  IMAD.MOV.U32 R9, RZ, RZ, 0x1 ;  /* 0x00000001ff097424 */ /* 0x000fe200078e00ff */
[----:B------:R3:W4:Y:S03]  /*0f60*/  F2I.U32.TRUNC.NTZ R18, R8 ;  /* 0x0000000800127305 */ /* 0x000726000020f000 */
[----:B------:R-:W0:Y:S01]  /*0f70*/  LDC R25, c[0x0][0x648] ;  /* 0x00019200ff197b82 */ /* 0x000e220000000800 */
[-C--:B-1----:R-:W-:Y:S02]  /*0f80*/  SHF.L.U32 R6, R11, R24.reuse, RZ ;  /* 0x000000180b067219 */ /* 0x082fe400000006ff */
[----:B------:R-:W-:-:S02]  /*0f90*/  SHF.R.U64 R34, R32, R24, R7 ;  /* 0x0000001820227219 */ /* 0x000fc40000001207 */
[----:B------:R-:W-:Y:S02]  /*0fa0*/  LOP3.LUT R13, RZ, R6, RZ, 0x33, !PT ;  /* 0x00000006ff0d7212 */ /* 0x000fe400078e33ff */
[-C--:B------:R-:W-:Y:S01]  /*0fb0*/  SHF.R.U32.HI R7, RZ, R24.reuse, R7 ;  /* 0x00000018ff077219 */ /* 0x080fe20000011607 */
[----:B------:R-:W1:Y:S01]  /*0fc0*/  LDC R29, c[0x0][0x638] ;  /* 0x00018e00ff1d7b82 */ /* 0x000e620000000800 */
[----:B------:R-:W-:Y:S01]  /*0fd0*/  SHF.L.U32 R12, R9, R24, RZ ;  /* 0x00000018090c7219 */ /* 0x000fe200000006ff */
[----:B------:R-:W-:-:S06]  /*0fe0*/  IMAD.MOV.U32 R6, RZ, RZ, R34 ;  /* 0x000000ffff067224 */ /* 0x000fcc00078e0022 */
[----:B------:R-:W0:Y:S01]  /*0ff0*/  LDC R28, c[0x0][0x610] ;  /* 0x00018400ff1c7b82 */ /* 0x000e220000000800 */
[----:B---34-:R-:W-:Y:S05]  /*1000*/  @!P0 BRA `(.L_x_12) ;  /* 0x0000000000288947 */ /* 0x018fea0003800000 */
[----:B------:R-:W3:Y:S02]  /*1010*/  LDC R11, c[0x0][0x64c] ;  /* 0x00019300ff0b7b82 */ /* 0x000ee40000000800 */
[----:B---3--:R-:W-:-:S05]  /*1020*/  IADD3 R11, P0, R34, R11, RZ ;  /* 0x0000000b220b7210 */ /* 0x008fca0007f1e0ff */
[----:B------:R-:W-:-:S04]  /*1030*/  IMAD.X R19, RZ, RZ, R7, P0 ;  /* 0x000000ffff137224 */ /* 0x000fc800000e0607 */
[----:B------:R-:W-:-:S04]  /*1040*/  IMAD.WIDE.U32 R6, R19, R26, RZ ;  /* 0x0000001a13067225 */ /* 0x000fc800078e00ff */
[----:B------:R-:W-:-:S04]  /*1050*/  IMAD.WIDE.U32 R8, P0, R11, R27, R6 ;  /* 0x0000001b0b087225 */ /* 0x000fc80007800006 */
[----:B------:R-:W-:-:S04]  /*1060*/  IMAD.WIDE.U32 R6, R11, R26, RZ ;  /* 0x0000001a0b067225 */ /* 0x000fc800078e00ff */
[----:B------:R-:W-:Y:S01]  /*1070*/  IMAD.X R11, RZ, RZ, RZ, P0 ;  /* 0x000000ffff0b7224 */ /* 0x000fe200000e06ff */
[----:B------:R-:W-:Y:S01]  /*1080*/  IADD3 RZ, P0, R7, R8, RZ ;  /* 0x0000000807ff7210 */ /* 0x000fe20007f1e0ff */
[----:B------:R-:W-:-:S04]  /*1090*/  IMAD.MOV.U32 R10, RZ, RZ, R9 ;  /* 0x000000ffff0a7224 */ /* 0x000fc800078e0009 */
[----:B------:R-:W-:-:S08]  /*10a0*/  IMAD.WIDE.U32.X R6, R19, R27, R10, P0 ;  /* 0x0000001b13067225 */ /* 0x000fd000000e040a */
.L_x_12:
[----:B0-----:R-:W-:Y:S01]  /*10b0*/  SHF.R.U64 R6, R6, R25, R7 ;  /* 0x0000001906067219 */ /* 0x001fe20000001207 */
[----:B--2---:R-:W-:Y:S01]  /*10c0*/  VIADD R7, R21, 0xffffffff ;  /* 0xffffffff15077836 */ /* 0x004fe20000000000 */
[----:B------:R-:W-:Y:S01]  /*10d0*/  LOP3.LUT R13, R32, R13, RZ, 0xc0, !PT ;  /* 0x0000000d200d7212 */ /* 0x000fe200078ec0ff */
[----:B------:R-:W-:Y:S02]  /*10e0*/  IMAD.MOV R18, RZ, RZ, -R18 ;  /* 0x000000ffff127224 */ /* 0x000fe400078e0a12 */
[----:B------:R-:W-:Y:S01]  /*10f0*/  IMAD.MOV R8, RZ, RZ, -R6 ;  /* 0x000000ffff087224 */ /* 0x000fe200078e0a06 */
[----:B------:R-:W-:Y:S01]  /*1100*/  LOP3.LUT R7, R22, R7, RZ, 0xc0, !PT ;  /* 0x0000000716077212 */ /* 0x000fe200078ec0ff */
[----:B------:R-:W-:Y:S02]  /*1110*/  IMAD R12, R12, R6, R13 ;  /* 0x000000060c0c7224 */ /* 0x000fe400078e020d */
[----:B------:R-:W-:Y:S02]  /*1120*/  @P1 IMAD R3, R20, R18, R15 ;  /* 0x0000001214031224 */ /* 0x000fe400078e020f */
[----:B-1----:R-:W-:-:S02]  /*1130*/  IMAD R6, R8, R29, R34 ;  /* 0x0000001d08067224 */ /* 0x002fc400078e0222 */
[----:B------:R-:W-:Y:S02]  /*1140*/  IMAD R22, R12, R28, R3 ;  /* 0x0000001c0c167224 */ /* 0x000fe400078e0203 */
[----:B------:R-:W-:Y:S02]  /*1150*/  IMAD R7, R6, R21, R7 ;  /* 0x0000001506077224 */ /* 0x000fe400078e0207 */
[----:B------:R-:W-:Y:S02]  /*1160*/  IMAD.MOV.U32 R3, RZ, RZ, 0x1 ;  /* 0x00000001ff037424 */ /* 0x000fe400078e00ff */
[----:B------:R-:W-:Y:S01]  /*1170*/  IMAD.MOV.U32 R19, RZ, RZ, R30 ;  /* 0x000000ffff137224 */ /* 0x000fe200078e001e */
[----:B------:R-:W-:Y:S02]  /*1180*/  SEL R18, R7, R22, !P1 ;  /* 0x0000001607127207 */ /* 0x000fe40004800000 */
[----:B------:R-:W-:-:S07]  /*1190*/  SEL R22, R22, R7, !P1 ;  /* 0x0000000716167207 */ /* 0x000fce0004800000 */
.L_x_10:
[----:B------:R-:W-:Y:S05]  /*11a0*/  @!P2 BRA `(.L_x_13) ;  /* 0x000000400088a947 */ /* 0x000fea0003800000 */
[----:B------:R-:W-:-:S13]  /*11b0*/  ISETP.GT.U32.AND P0, PT, R31, 0x1, PT ;  /* 0x000000011f00780c */ /* 0x000fda0003f04070 */
[----:B------:R-:W-:Y:S05]  /*11c0*/  @P0 EXIT ;  /* 0x000000000000094d */ /* 0x000fea0003800000 */
.L_x_14:
[----:B------:R-:W-:-:S08]  /*11d0*/  NOP ;  /* 0x0000000000007918 */ /* 0x000fd00000000000 */
[----:B------:R-:W1:Y:S02]  /*11e0*/  USETMAXREG.TRY_ALLOC.CTAPOOL UP0, 0xe8 ;  /* 0x000000e8000079c8 */ /* 0x000e640008000600 */
[----:B-1----:R-:W-:-:S13]  /*11f0*/  PLOP3.LUT P0, PT, PT, PT, UP0, 0x80, 0x0 ;  /* 0x000000000000781c */ /* 0x002fda0003f0f008 */
[----:B------:R-:W-:Y:S05]  /*1200*/  @!P0 BRA `(.L_x_14) ;  /* 0xfffffffc00f08947 */ /* 0x000fea000383ffff */
[----:B------:R-:W-:-:S13]  /*1210*/  LOP3.LUT P0, RZ, R3, 0xff, RZ, 0xc0, !PT ;  /* 0x000000ff03ff7812 */ /* 0x000fda000780c0ff */
[----:B------:R-:W-:Y:S05]  /*1220*/  @!P0 EXIT ;  /* 0x000000000000894d */ /* 0x000fea0003800000 */
[----:B------:R-:W2:Y:S01]  /*1230*/  LDL.64 R8, [R1] ;  /* 0x0000000001087983 */ /* 0x000ea20000100a00 */
[----:B------:R-:W-:Y:S01]  /*1240*/  SHF.R.S32.HI R4, RZ, 0x1f, R5 ;  /* 0x0000001fff047819 */ /* 0x000fe20000011405 */
[----:B------:R-:W1:Y:S01]  /*1250*/  S2UR UR4, SR_CgaCtaId ;  /* 0x00000000000479c3 */ /* 0x000e620000008800 */
[----:B------:R-:W-:Y:S01]  /*1260*/  UMOV UR40, 0x400 ;  /* 0x0000040000287882 */ /* 0x000fe20000000000 */
[----:B------:R-:W-:Y:S01]  /*1270*/  UISETP.LT.AND UP0, UPT, UR37, 0x1, UPT ;  /* 0x000000012500788c */ /* 0x000fe2000bf01270 */
[CC--:B------:R-:W-:Y:S01]  /*1280*/  LEA.HI R3, R4.reuse, R5.reuse, RZ, 0x2 ;  /* 0x0000000504037211 */ /* 0x0c0fe200078f10ff */
[----:B------:R-:W-:Y:S01]  /*1290*/  UIADD3 UR5, UR43, -0x1, URZ ;  /* 0xffffffff2b057890 */ /* 0x000fe2000fffe03f */
[----:B------:R-:W-:Y:S01]  /*12a0*/  LEA.HI R4, R4, R5, RZ, 0x5 ;  /* 0x0000000504047211 */ /* 0x000fe200078f28ff */
[----:B------:R-:W-:Y:S01]  /*12b0*/  USEL UR42, UR37, 0x1, UP0 ;  /* 0x00000001252a7887 */ /* 0x000fe20008000000 */
[--C-:B------:R-:W-:Y:S01]  /*12c0*/  SHF.R.S32.HI R58, RZ, 0x2, R3.reuse ;  /* 0x00000002ff3a7819 */ /* 0x100fe20000011403 */
[----:B------:R-:W3:Y:S01]  /*12d0*/  LDC R64, c[0x0][0x658] ;  /* 0x00019600ff407b82 */ /* 0x000ee20000000800 */
[----:B------:R-:W-:Y:S01]  /*12e0*/  SHF.R.S32.HI R7, RZ, 0x1f, R3 ;  /* 0x0000001fff077819 */ /* 0x000fe20000011403 */
[----:B------:R-:W-:Y:S01]  /*12f0*/  UISETP.NE.AND UP0, UPT, UR5, URZ, UPT ;  /* 0x0000003f0500728c */ /* 0x000fe2000bf05270 */
[----:B------:R-:W-:Y:S01]  /*1300*/  LOP3.LUT R6, R3, 0xfffffffc, RZ, 0xc0, !PT ;  /* 0xfffffffc03067812 */ /* 0x000fe200078ec0ff */
[----:B------:R-:W-:Y:S01]  /*1310*/  ULDC UR8, c[0x0][0x284] ;  /* 0x0000a10000087ab9 */ /* 0x000fe20000000800 */
[----:B------:R-:W-:Y:S01]  /*1320*/  LEA.HI R7, R7, R58, RZ, 0x3 ;  /* 0x0000003a07077211 */ /* 0x000fe200078f18ff */
[----:B------:R-:W-:Y:S01]  /*1330*/  USEL UR7, URZ, 0x1, UP0 ;  /* 0x000000013f077887 */ /* 0x000fe20008000000 */
[----:B------:R-:W-:Y:S01]  /*1340*/  SHF.R.S32.HI R3, RZ, 0x5, R4 ;  /* 0x00000005ff037819 */ /* 0x000fe20000011404 */
[----:B------:R-:W4:Y:S01]  /*1350*/  LDC.64 R62, c[0x0][0x5c8] ;  /* 0x00017200ff3e7b82 */ /* 0x000f220000000a00 */
[----:B------:R-:W-:Y:S01]  /*1360*/  LOP3.LUT R7, R7, 0xfffffff8, RZ, 0xc0, !PT ;  /* 0xfffffff807077812 */ /* 0x000fe200078ec0ff */
[----:B------:R-:W-:Y:S01]  /*1370*/  IMAD.IADD R6, R5, 0x1, -R6 ;  /* 0x0000000105067824 */ /* 0x000fe200078e0a06 */
[----:B------:R-:W-:Y:S01]  /*1380*/  LOP3.LUT R72, R23, 0x1, RZ, 0xfc, !PT ;  /* 0x0000000117487812 */ /* 0x000fe200078efcff */
[----:B------:R-:W-:Y:S01]  /*1390*/  IMAD.MOV.U32 R5, RZ, RZ, 0x1 ;  /* 0x00000001ff057424 */ /* 0x000fe200078e00ff */
[----:B------:R-:W-:Y:S01]  /*13a0*/  USHF.L.U32 UR39, UR37, 0x1, URZ ;  /* 0x0000000125277899 */ /* 0x000fe2000800063f */
[----:B------:R-:W-:Y:S01]  /*13b0*/  IMAD.IADD R58, R58, 0x1, -R7 ;  /* 0x000000013a3a7824 */ /* 0x000fe200078e0a07 */
[----:B------:R-:W-:Y:S01]  /*13c0*/  UIADD3 UR42, -UR42, UR37, URZ ;  /* 0x000000252a2a7290 */ /* 0x000fe2000fffe13f */
[----:B------:R-:W0:Y:S01]  /*13d0*/  LDC R65, c[0x0][0x288] ;  /* 0x0000a200ff417b82 */ /* 0x000e220000000800 */
[----:B-1----:R-:W-:Y:S01]  /*13e0*/  ULEA UR40, UR4, UR40, 0x18 ;  /* 0x0000002804287291 */ /* 0x002fe2000f8ec03f */
[C-C-:B------:R-:W-:Y:S01]  /*13f0*/  IMAD R69, R3.reuse, -0x10, -R58.reuse ;  /* 0xfffffff003457824 */ /* 0x140fe200078e0a3a */
[--C-:B------:R-:W-:Y:S01]  /*1400*/  SHF.R.S32.HI R59, RZ, 0x1f, R58.reuse ;  /* 0x0000001fff3b7819 */ /* 0x100fe2000001143a */
[----:B------:R-:W-:Y:S01]  /*1410*/  USHF.L.U32 UR4, UR5, 0x3, URZ ;  /* 0x0000000305047899 */ /* 0x000fe2000800063f */
[----:B------:R-:W-:Y:S01]  /*1420*/  IMAD.SHL.U32 R60, R6, 0x2, RZ ;  /* 0x00000002063c7824 */ /* 0x000fe200078e00ff */
[----:B------:R-:W-:Y:S01]  /*1430*/  UIADD3 UR5, UR40, 0x180, URZ ;  /* 0x0000018028057890 */ /* 0x000fe2000fffe03f */
[----:B------:R-:W-:Y:S01]  /*1440*/  IMAD.U32 R73, RZ, RZ, UR7 ;  /* 0x00000007ff497e24 */ /* 0x000fe2000f8e00ff */
[----:B------:R-:W1:Y:S01]  /*1450*/  LDC R67, c[0x0][0x600] ;  /* 0x00018000ff437b82 */ /* 0x000e620000000800 */
[----:B------:R-:W-:Y:S01]  /*1460*/  IMAD.WIDE R58, R3, 0x10, R58 ;  /* 0x00000010033a7825 */ /* 0x000fe200078e023a */
[----:B------:R-:W-:Y:S01]  /*1470*/  UIADD3 UR6, UR40, 0x30180, URZ ;  /* 0x0003018028067890 */ /* 0x000fe2000fffe03f */
[----:B------:R-:W-:Y:S01]  /*1480*/  SHF.R.S32.HI R61, RZ, 0x1f, R60 ;  /* 0x0000001fff3d7819 */ /* 0x000fe2000001143c */
[----:B------:R-:W-:Y:S01]  /*1490*/  USHF.R.U32.HI UR5, URZ, 0x4, UR5 ;  /* 0x000000043f057899 */ /* 0x000fe20008011605 */
[----:B------:R-:W-:Y:S01]  /*14a0*/  IMAD.MOV.U32 R3, RZ, RZ, -0x1 ;  /* 0xffffffffff037424 */ /* 0x000fe200078e00ff */
[----:B------:R-:W-:Y:S01]  /*14b0*/  USHF.R.U32.HI UR6, URZ, 0x4, UR6 ;  /* 0x000000043f067899 */ /* 0x000fe20008011606 */
[----:B------:R-:W-:Y:S01]  /*14c0*/  VIADD R69, R69, UR8 ;  /* 0x0000000845457c36 */ /* 0x000fe20008000000 */
[----:B------:R-:W-:Y:S01]  /*14d0*/  UIADD3 UR41, UR40, 0x70, URZ ;  /* 0x0000007028297890 */ /* 0x000fe2000fffe03f */
[C---:B----4-:R-:W-:Y:S01]  /*14e0*/  SHF.L.U64.HI R63, R62.reuse, 0x3, R63 ;  /* 0x000000033e3f7819 */ /* 0x050fe2000001023f */
[----:B------:R-:W-:Y:S01]  /*14f0*/  ULOP3.LUT UR4, UR4, 0x8, URZ, 0xc0, !UPT ;  /* 0x0000000804047892 */ /* 0x000fe2000f8ec03f */
[-C--:B---3--:R-:W-:Y:S01]  /*1500*/  SHF.L.U32 R3, R3, R64.reuse, RZ ;  /* 0x0000004003037219 */ /* 0x088fe200000006ff */
[----:B------:R-:W-:Y:S01]  /*1510*/  ULOP3.LUT UR5, UR5, 0x3fff, URZ, 0xc0, !UPT ;  /* 0x00003fff05057892 */ /* 0x000fe2000f8ec03f */
[----:B------:R-:W-:Y:S01]  /*1520*/  SHF.L.U32 R64, R5, R64, RZ ;  /* 0x0000004005407219 */ /* 0x000fe200000006ff */
[----:B------:R-:W-:Y:S01]  /*1530*/  ULOP3.LUT UR6, UR6, 0x3fff, URZ, 0xc0, !UPT ;  /* 0x00003fff06067892 */ /* 0x000fe2000f8ec03f */
[----:B------:R-:W-:Y:S01]  /*1540*/  IMAD.SHL.U32 R62, R62, 0x8, RZ ;  /* 0x000000083e3e7824 */ /* 0x000fe200078e00ff */
[----:B------:R-:W-:Y:S01]  /*1550*/  LOP3.LUT R68, RZ, R3, RZ, 0x33, !PT ;  /* 0x00000003ff447212 */ /* 0x000fe200078e33ff */
[----:B0-----:R-:W-:Y:S01]  /*1560*/  IMAD R65, R6, -0x2, R65 ;  /* 0xfffffffe06417824 */ /* 0x001fe200078e0241 */
[----:B------:R-:W-:-:S02]  /*1570*/  ULEA UR43, UR43, UR41, 0x3 ;  /* 0x000000292b2b7291 */ /* 0x000fc4000f8e183f */
[----:B------:R-:W-:Y:S02]  /*1580*/  ULOP3.LUT UR44, UR4, 0x8, URZ, 0x3c, !UPT ;  /* 0x00000008042c7892 */ /* 0x000fe4000f8e3c3f */
[----:B------:R-:W-:Y:S01]  /*1590*/  ULOP3.LUT UR45, UR4, 0x18, URZ, 0x3c, !UPT ;  /* 0x00000018042d7892 */ /* 0x000fe2000f8e3c3f */
[----:B-1----:R-:W-:Y:S01]  /*15a0*/  VIADD R67, R67, 0xffffffff ;  /* 0xffffffff43437836 */ /* 0x002fe20000000000 */
[----:B------:R-:W-:Y:S02]  /*15b0*/  ULOP3.LUT UR46, UR5, 0x10000, URZ, 0xfc, !UPT ;  /* 0x00010000052e7892 */ /* 0x000fe4000f8efc3f */
[----:B------:R-:W-:Y:S01]  /*15c0*/  ULOP3.LUT UR47, UR6, 0x10000, URZ, 0xfc, !UPT ;  /* 0x00010000062f7892 */ /* 0x000fe2000f8efc3f */
[----:B--2---:R-:W-:-:S11]  /*15d0*/  SHF.L.U64.HI R66, R8, 0x1, R0 ;  /* 0x0000000108427819 */ /* 0x004fd60000010200 */
.L_x_98:
[----:B------:R-:W-:-:S04]  /*15e0*/  SHF.L.U32 R0, R73, 0x1f, RZ ;  /* 0x0000001f49007819 */ /* 0x000fc800000006ff */
[----:B------:R-:W0:Y:S02]  /*15f0*/  SYNCS.PHASECHK.TRANS64.TRYWAIT P0, [UR43+-0x8], R0 ;  /* 0xfffff800ff0075a7 */ /* 0x000e24000800016b */
[----:B01--4-:R-:W-:Y:S05]  /*1600*/  @!P0 BRA `(.L_x_15) ;  /* 0x0000005000208947 */ /* 0x013fea0003800000 */
.L_x_122:
[----:B------:R-:W-:Y:S02]  /*1610*/  ULDC UR4, c[0x0][0x28c] ;  /* 0x0000a30000047ab9 */ /* 0x000fe40000000800 */
[----:B------:R-:W-:-:S13]  /*1620*/  ISETP.LT.AND P0, PT, RZ, UR4, PT ;  /* 0x00000004ff007c0c */ /* 0x000fda000bf01270 */
[----:B------:R-:W-:Y:S05]  /*1630*/  @P0 BRA `(.L_x_16) ;  /* 0x0000000000400947 */ /* 0x000fea0003800000 */
[----:B0-----:R-:W-:Y:S01]  /*1640*/  MOV R0, 0x0 ;  /* 0x0000000000007802 */ /* 0x001fe20000000f00 */
[----:B------:R-:W-:Y:S01]  /*1650*/  ULDC.64 UR4, c[0x4][0x68] ;  /* 0x01001a0000047ab9 */ /* 0x000fe20000000a00 */
[----:B------:R-:W-:Y:S01]  /*1660*/  ULDC.64 UR6, c[0x4][0x8] ;  /* 0x0100020000067ab9 */ /* 0x000fe20000000a00 */
[----:B------:R-:W-:Y:S01]  /*1670*/  IMAD.U32 R4, RZ, RZ, UR4 ;  /* 0x00000004ff047e24 */ /* 0x000fe2000f8e00ff */
[----:B------:R0:W1:Y:S01]  /*1680*/  LDC.64 R14, c[0x4][R0] ;  /* 0x01000000000e7b82 */ /* 0x0000620000000a00 */
[----:B------:R-:W-:Y:S01]  /*1690*/  IMAD.U32 R5, RZ, RZ, UR5 ;  /* 0x00000005ff057e24 */ /* 0x000fe2000f8e00ff */
[----:B------:R-:W-:Y:S01]  /*16a0*/  ULDC.64 UR4, c[0x4][0x70] ;  /* 0x01001c0000047ab9 */ /* 0x000fe20000000a00 */
[----:B------:R-:W-:Y:S02]  /*16b0*/  IMAD.U32 R10, RZ, RZ, UR6 ;  /* 0x00000006ff0a7e24 */ /* 0x000fe4000f8e00ff */
[----:B------:R-:W-:Y:S02]  /*16c0*/  IMAD.U32 R6, RZ, RZ, UR4 ;  /* 0x00000004ff067e24 */ /* 0x000fe4000f8e00ff */
[----:B------:R-:W-:-:S02]  /*16d0*/  IMAD.U32 R7, RZ, RZ, UR5 ;  /* 0x00000005ff077e24 */ /* 0x000fc4000f8e00ff */
[----:B------:R-:W-:Y:S02]  /*16e0*/  IMAD.U32 R11, RZ, RZ, UR7 ;  /* 0x00000007ff0b7e24 */ /* 0x000fe4000f8e00ff */
[----:B------:R-:W-:Y:S02]  /*16f0*/  IMAD.MOV.U32 R8, RZ, RZ, 0x1e1 ;  /* 0x000001e1ff087424 */ /* 0x000fe400078e00ff */
[----:B------:R-:W-:Y:S02]  /*1700*/  IMAD.MOV.U32 R12, RZ, RZ, 0x1 ;  /* 0x00000001ff0c7424 */ /* 0x000fe400078e00ff */
[----:B0-----:R-:W-:-:S07]  /*1710*/  IMAD.MOV.U32 R13, RZ, RZ, RZ ;  /* 0x000000ffff0d7224 */ /* 0x001fce00078e00ff */
[----:B------:R-:W-:-:S07]  /*1720*/  LEPC R20, `(.L_x_16) ;  /* 0x000000001014794e */ /* 0x000fce0000000000 */
[----:B-1---5:R-:W-:Y:S05]  /*1730*/  CALL.ABS.NOINC R14 ;  /* 0x000000000e007343 */ /* 0x022fea0003c00000 */
.L_x_16:
[----:B------:R-:W-:-:S13]  /*1740*/  ISETP.NE.AND P0, PT, R72, 0x3, PT ;  /* 0x000000034800780c */ /* 0x000fda0003f05270 */
[----:B------:R-:W-:Y:S05]  /*1750*/  @!P0 BRA `(.L_x_17) ;  /* 0x0000000000048947 */ /* 0x000fea0003800000 */
[----:B------:R-:W-:Y:S01]  /*1760*/  BPT.TRAP 0x1 ;  /* 0x000000040000795c */ /* 0x000fe20000300000 */
.L_x_17:
[----:B0-----:R-:W-:Y:S02]  /*1770*/  IMAD.U32 R3, RZ, RZ, UR36 ;  /* 0x00000024ff037e24 */ /* 0x001fe4000f8e00ff */
[----:B------:R-:W-:-:S03]  /*1780*/  IMAD.U32 R0, RZ, RZ, UR38 ;  /* 0x00000026ff007e24 */ /* 0x000fc6000f8e00ff */
[----:B------:R-:W-:Y:S02]  /*1790*/  LEA R3, R3, UR40, 0x3 ;  /* 0x0000002803037c11 */ /* 0x000fe4000f8e18ff */
[----:B------:R-:W-:-:S04]  /*17a0*/  SHF.L.U32 R0, R0, 0x1f, RZ ;  /* 0x0000001f00007819 */ /* 0x000fc800000006ff */
[----:B------:R0:W1:Y:S01]  /*17b0*/  SYNCS.PHASECHK.TRANS64.TRYWAIT P1, [R3+URZ], R0 ;  /* 0x00000000030075a7 */ /* 0x000062000802017f */
[----:B------:R-:W-:Y:S05]  /*17c0*/  @!P0 BRA `(.L_x_18) ;  /* 0x0000000000048947 */ /* 0x000fea0003800000 */
[----:B------:R-:W-:Y:S01]  /*17d0*/  BPT.TRAP 0x1 ;  /* 0x000000040000795c */ /* 0x000fe20000300000 */
.L_x_18:
[----:B-1----:R-:W-:Y:S05]  /*17e0*/  @P1 BRA `(.L_x_19) ;  /* 0x0000000000081947 */ /* 0x002fea0003800000 */
[----:B------:R-:W1:Y:S02]  /*17f0*/  SYNCS.PHASECHK.TRANS64.TRYWAIT P1, [R3+URZ], R0 ;  /* 0x00000000030075a7 */ /* 0x000e64000802017f */
[----:B-1----:R-:W-:Y:S05]  /*1800*/  @!P1 BRA `(.L_x_20) ;  /* 0x0000004c00b89947 */ /* 0x002fea0003800000 */
.L_x_19:
[----:B------:R-:W-:Y:S05]  /*1810*/  WARPSYNC.ALL ;  /* 0x0000000000007948 */ /* 0x000fea0003800000 */
[----:B------:R-:W-:Y:S01]  /*1820*/  ULEA UR9, UR36, UR46, 0xb ;  /* 0x0000002e24097291 */ /* 0x000fe2000f8e583f */
[----:B------:R-:W-:Y:S01]  /*1830*/  WARPGROUP.ARRIVE ;  /* 0x00000000000079c5 */ /* 0x000fe20000000000 */
[----:B------:R-:W-:Y:S01]  /*1840*/  ULEA UR8, UR36, UR47, 0xb ;  /* 0x0000002f24087291 */ /* 0x000fe2000f8e583f */
[----:B01----:R-:W-:Y:S01]  /*1850*/  IMAD.U32 R0, RZ, RZ, UR42 ;  /* 0x0000002aff007e24 */ /* 0x003fe2000f8e00ff */
[----:B------:R-:W-:Y:S01]  /*1860*/  UMOV UR5, 0x40000040 ;  /* 0x4000004000057882 */ /* 0x000fe20000000000 */
[----:B------:R-:W-:-:S02]  /*1870*/  UMOV UR7, 0x40000040 ;  /* 0x4000004000077882 */ /* 0x000fc40000000000 */
[----:B------:R-:W-:Y:S01]  /*1880*/  UMOV UR4, UR9 ;  /* 0x0000000900047c82 */ /* 0x000fe20008000000 */
[----:B------:R-:W-:Y:S01]  /*1890*/  ISETP.GE.AND P1, PT, R0, 0x1, PT ;  /* 0x000000010000780c */ /* 0x000fe20003f26270 */
[----:B------:R-:W-:Y:S02]  /*18a0*/  UMOV UR6, UR8 ;  /* 0x0000000800067c82 */ /* 0x000fe40008000000 */
[----:B------:R-:W-:Y:S01]  /*18b0*/  HGMMA.64x64x8.F32.TF32 R24, gdesc[UR4], RZ, !UPT, gsb0 ;  /* 0x04e00000041879f0 */ /* 0x000fe2000c0028ff */
[----:B------:R-:W-:Y:S02]  /*18c0*/  UIADD3 UR4, UR9, 0x2, URZ ;  /* 0x0000000209047890 */ /* 0x000fe4000fffe03f */
[----:B------:R-:W-:Y:S01]  /*18d0*/  UIADD3 UR6, UR8, 0x2, URZ ;  /* 0x0000000208067890 */ /* 0x000fe2000fffe03f */
[----:B------:R-:W-:Y:S01]  /*18e0*/  UMOV UR5, 0x40000040 ;  /* 0x4000004000057882 */ /* 0x000fe20000000000 */
[----:B------:R-:W-:Y:S01]  /*18f0*/  UMOV UR7, 0x40000040 ;  /* 0x4000004000077882 */ /* 0x000fe20000000000 */
[----:B------:R-:W-:-:S02]  /*1900*/  WARPGROUP.DEPBAR.LE gsb0, 0x0 ;  /* 0x00008000000079c5 */ /* 0x000fc40000010000 */
[----:B------:R-:W-:-:S06]  /*1910*/  WARPGROUP.ARRIVE ;  /* 0x00000000000079c5 */ /* 0x000fcc0000000000 */
[----:B------:R-:W-:Y:S01]  /*1920*/  HGMMA.64x64x8.F32.TF32 R24, gdesc[UR4], R24, gsb0 ;  /* 0x04e00000041879f0 */ /* 0x000fe20008002818 */
[----:B------:R-:W-:Y:S02]  /*1930*/  UIADD3 UR4, UR9, 0x4, URZ ;  /* 0x0000000409047890 */ /* 0x000fe4000fffe03f */
[----:B------:R-:W-:Y:S01]  /*1940*/  UIADD3 UR6, UR8, 0x4, URZ ;  /* 0x0000000408067890 */ /* 0x000fe2000fffe03f */
[----:B------:R-:W-:Y:S01]  /*1950*/  UMOV UR5, 0x40000040 ;  /* 0x4000004000057882 */ /* 0x000fe20000000000 */
[----:B------:R-:W-:Y:S01]  /*1960*/  UMOV UR7, 0x40000040 ;  /* 0x4000004000077882 */ /* 0x000fe20000000000 */
[----:B------:R-:W-:Y:S02]  /*1970*/  WARPGROUP.DEPBAR.LE gsb0, 0x0 ;  /* 0x00008000000079c5 */ /* 0x000fe40000010000 */
        /* <DEDUP_REMOVED lines=92> */
[----:B------:R-:W-:Y:S03]  /*1f40*/  HGMMA.64x64x8.F32.TF32 R24, gdesc[UR4], R24, gsb0 ;  /* 0x04e00000041879f0 */ /* 0x000fe60008002818 */
[----:B------:R-:W-:Y:S02]  /*1f50*/  WARPGROUP.DEPBAR.LE gsb0, 0x0 ;  /* 0x00008000000079c5 */ /* 0x000fe40000010000 */
[----:B------:R-:W-:Y:S05]  /*1f60*/  @!P1 BRA `(.L_x_21) ;  /* 0x0000000800609947 */ /* 0x000fea0003800000 */
[----:B------:R-:W-:Y:S01]  /*1f70*/  UIADD3 UR5, UR36, 0x1, URZ ;  /* 0x0000000124057890 */ /* 0x000fe2000fffe03f */
[----:B------:R-:W-:-:S03]  /*1f80*/  IMAD.U32 R0, RZ, RZ, UR42 ;  /* 0x0000002aff007e24 */ /* 0x000fc6000f8e00ff */
[----:B------:R-:W-:-:S04]  /*1f90*/  UISETP.NE.AND UP0, UPT, UR5, 0x6, UPT ;  /* 0x000000060500788c */ /* 0x000fc8000bf05270 */
[----:B------:R-:W-:Y:S02]  /*1fa0*/  USEL UR4, URZ, 0x1, UP0 ;  /* 0x000000013f047887 */ /* 0x000fe40008000000 */
[----:B------:R-:W-:Y:S02]  /*1fb0*/  USEL UR5, UR5, URZ, UP0 ;  /* 0x0000003f05057287 */ /* 0x000fe40008000000 */
[----:B------:R-:W-:-:S06]  /*1fc0*/  ULOP3.LUT UR4, UR38, UR4, URZ, 0x3c, !UPT ;  /* 0x0000000426047292 */ /* 0x000fcc000f8e3c3f */
[----:B------:R-:W-:Y:S01]  /*1fd0*/  IMAD.U32 R5, RZ, RZ, UR4 ;  /* 0x00000004ff057e24 */ /* 0x000fe2000f8e00ff */
[----:B------:R-:W-:-:S06]  /*1fe0*/  UMOV UR4, UR36 ;  /* 0x0000002400047c82 */ /* 0x000fcc0008000000 */
.L_x_28:
[----:B01----:R-:W-:Y:S05]  /*1ff0*/  @!P0 BRA `(.L_x_22) ;  /* 0x0000000000048947 */ /* 0x003fea0003800000 */
[----:B------:R-:W-:Y:S01]  /*2000*/  BPT.TRAP 0x1 ;  /* 0x000000040000795c */ /* 0x000fe20000300000 */
.L_x_22:
[----:B------:R-:W-:Y:S01]  /*2010*/  ULEA UR6, UR5, UR40, 0x3 ;  /* 0x0000002805067291 */ /* 0x000fe2000f8e183f */
[----:B------:R-:W-:-:S08]  /*2020*/  SHF.L.U32 R3, R5, 0x1f, RZ ;  /* 0x0000001f05037819 */ /* 0x000fd000000006ff */
[----:B------:R0:W1:Y:S01]  /*2030*/  SYNCS.PHASECHK.TRANS64.TRYWAIT P1, [UR6], R3 ;  /* 0x00000003ff0075a7 */ /* 0x0000620008020146 */
[----:B------:R-:W-:Y:S05]  /*2040*/  @!P0 BRA `(.L_x_23) ;  /* 0x0000000000048947 */ /* 0x000fea0003800000 */
[----:B------:R-:W-:Y:S01]  /*2050*/  BPT.TRAP 0x1 ;  /* 0x000000040000795c */ /* 0x000fe20000300000 */
.L_x_23:
[----:B-1----:R-:W-:Y:S05]  /*2060*/  @P1 BRA `(.L_x_24) ;  /* 0x0000000000081947 */ /* 0x002fea0003800000 */
[----:B------:R-:W1:Y:S02]  /*2070*/  SYNCS.PHASECHK.TRANS64.TRYWAIT P1, [UR6], R3 ;  /* 0x00000003ff0075a7 */ /* 0x000e640008020146 */
[----:B-1----:R-:W-:Y:S05]  /*2080*/  @!P1 BRA `(.L_x_25) ;  /* 0x0000004400ac9947 */ /* 0x002fea0003800000 */
.L_x_24:
[----:B------:R-:W-:Y:S01]  /*2090*/  ULEA UR6, UR5, UR47, 0xb ;  /* 0x0000002f05067291 */ /* 0x000fe2000f8e583f */
[----:B------:R-:W-:Y:S01]  /*20a0*/  WARPGROUP.ARRIVE ;  /* 0x00000000000079c5 */ /* 0x000fe20000000000 */
[----:B------:R-:W-:Y:S01]  /*20b0*/  ULEA UR7, UR5, UR46, 0xb ;  /* 0x0000002e05077291 */ /* 0x000fe2000f8e583f */
[----:B------:R-:W-:Y:S01]  /*20c0*/  UMOV UR11, 0x40000040 ;  /* 0x40000040000b7882 */ /* 0x000fe20000000000 */
[----:B------:R-:W-:-:S03]  /*20d0*/  UMOV UR9, 0x40000040 ;  /* 0x4000004000097882 */ /* 0x000fc60000000000 */
[----:B------:R-:W-:Y:S02]  /*20e0*/  UMOV UR10, UR6 ;  /* 0x00000006000a7c82 */ /* 0x000fe40008000000 */
[----:B------:R-:W-:Y:S02]  /*20f0*/  UMOV UR8, UR7 ;  /* 0x0000000700087c82 */ /* 0x000fe40008000000 */
[----:B------:R-:W-:Y:S01]  /*2100*/  HGMMA.64x64x8.F32.TF32 R24, gdesc[UR8], R24, gsb0 ;  /* 0x04e00000081879f0 */ /* 0x000fe20008002818 */
        /* <DEDUP_REMOVED lines=107> */
[----:B------:R-:W-:Y:S01]  /*27c0*/  BPT.TRAP 0x1 ;  /* 0x000000040000795c */ /* 0x000fe20000300000 */
.L_x_26:
[----:B------:R-:W-:Y:S01]  /*27d0*/  ULEA UR6, UR4, UR40, 0x3 ;  /* 0x0000002804067291 */ /* 0x000fe2000f8e183f */
[----:B------:R-:W-:-:S03]  /*27e0*/  ISETP.GT.U32.AND P1, PT, R23, 0x1, PT ;  /* 0x000000011700780c */ /* 0x000fc60003f24070 */
[----:B------:R-:W-:-:S04]  /*27f0*/  UIADD3 UR6, UR6, 0x30, URZ ;  /* 0x0000003006067890 */ /* 0x000fc8000fffe03f */
[----:B------:R-:W-:-:S09]  /*2800*/  UPRMT UR6, URZ, 0x654, UR6 ;  /* 0x000006543f067896 */ /* 0x000fd20008000006 */
[----:B------:R-:W-:Y:S01]  /*2810*/  SYNCS.ARRIVE.TRANS64.RED.A1T0 RZ, [UR6], RZ ;  /* 0x000000ffffff79a7 */ /* 0x000fe20008100406 */
[----:B------:R-:W-:Y:S05]  /*2820*/  @P1 BRA `(.L_x_27) ;  /* 0x0000000000041947 */ /* 0x000fea0003800000 */
[----:B------:R-:W-:Y:S01]  /*2830*/  BPT.TRAP 0x1 ;  /* 0x000000040000795c */ /* 0x000fe20000300000 */
.L_x_27:
[----:B------:R-:W-:Y:S01]  /*2840*/  UIADD3 UR5, UR5, 0x1, URZ ;  /* 0x0000000105057890 */ /* 0x000fe2000fffe03f */
[C---:B------:R-:W-:Y:S01]  /*2850*/  ISETP.GT.AND P1, PT, R0.reuse, 0x1, PT ;  /* 0x000000010000780c */ /* 0x040fe20003f24270 */
[----:B------:R-:W-:Y:S01]  /*2860*/  UIADD3 UR4, UR4, 0x1, URZ ;  /* 0x0000000104047890 */ /* 0x000fe2000fffe03f */
[----:B------:R-:W-:Y:S01]  /*2870*/  VIADD R0, R0, 0xffffffff ;  /* 0xffffffff00007836 */ /* 0x000fe20000000000 */
[----:B------:R-:W-:Y:S02]  /*2880*/  UISETP.NE.AND UP0, UPT, UR5, 0x6, UPT ;  /* 0x000000060500788c */ /* 0x000fe4000bf05270 */
[----:B------:R-:W-:Y:S02]  /*2890*/  UISETP.NE.AND UP1, UPT, UR4, 0x6, UPT ;  /* 0x000000060400788c */ /* 0x000fe4000bf25270 */
[----:B------:R-:W-:Y:S02]  /*28a0*/  USEL UR6, URZ, 0x1, UP0 ;  /* 0x000000013f067887 */ /* 0x000fe40008000000 */
[----:B------:R-:W-:-:S02]  /*28b0*/  USEL UR5, UR5, URZ, UP0 ;  /* 0x0000003f05057287 */ /* 0x000fc40008000000 */
[----:B------:R-:W-:Y:S02]  /*28c0*/  USEL UR4, UR4, URZ, UP1 ;  /* 0x0000003f04047287 */ /* 0x000fe40008800000 */
[----:B------:R-:W-:Y:S01]  /*28d0*/  LOP3.LUT R5, R5, UR6, RZ, 0x3c, !PT ;  /* 0x0000000605057c12 */ /* 0x000fe2000f8e3cff */
[----:B------:R-:W-:Y:S09]  /*28e0*/  @P1 BRA `(.L_x_28) ;  /* 0xfffffff400c01947 */ /* 0x000ff2000383ffff */
.L_x_21:
[----:B------:R-:W2:Y:S01]  /*28f0*/  LDC R0, c[0x0][0x28c] ;  /* 0x0000a300ff007b82 */ /* 0x000ea20000000800 */
[----:B01----:R-:W-:-:S04]  /*2900*/  IMAD.U32 R3, RZ, RZ, UR44 ;  /* 0x0000002cff037e24 */ /* 0x003fc8000f8e00ff */
[----:B------:R0:W-:Y:S01]  /*2910*/  SYNCS.ARRIVE.TRANS64.A1T0 RZ, [R3+UR41], RZ ;  /* 0x000000ff03ff79a7 */ /* 0x0001e20008100029 */
[----:B--2---:R-:W-:-:S13]  /*2920*/  ISETP.GE.AND P1, PT, R0, 0x1, PT ;  /* 0x000000010000780c */ /* 0x004fda0003f26270 */
[----:B0-----:R-:W-:Y:S05]  /*2930*/  @!P1 BRA `(.L_x_29) ;  /* 0x0000000000349947 */ /* 0x001fea0003800000 */
[----:B------:R-:W-:Y:S05]  /*2940*/  @!P0 BRA `(.L_x_30) ;  /* 0x0000000000048947 */ /* 0x000fea0003800000 */
[----:B------:R-:W-:Y:S01]  /*2950*/  BPT.TRAP 0x1 ;  /* 0x000000040000795c */ /* 0x000fe20000300000 */
.L_x_30:
[----:B------:R-:W-:Y:S01]  /*2960*/  UIADD3 UR6, UR36, UR42, URZ ;  /* 0x0000002a24067290 */ /* 0x000fe2000fffe03f */
[----:B------:R-:W-:-:S03]  /*2970*/  ISETP.GT.U32.AND P0, PT, R23, 0x1, PT ;  /* 0x000000011700780c */ /* 0x000fc60003f04070 */
[----:B------:R-:W-:-:S04]  /*2980*/  UIMAD.WIDE.U32 UR4, UR6, -0x55555555, URZ ;  /* 0xaaaaaaab060478a5 */ /* 0x000fc8000f8e003f */
[----:B------:R-:W-:-:S04]  /*2990*/  USHF.R.U32.HI UR4, URZ, 0x2, UR5 ;  /* 0x000000023f047899 */ /* 0x000fc80008011605 */
[----:B------:R-:W-:-:S04]  /*29a0*/  UIMAD UR6, UR4, -0x6, UR6 ;  /* 0xfffffffa040678a4 */ /* 0x000fc8000f8e0206 */
[----:B------:R-:W-:-:S04]  /*29b0*/  ULEA UR6, UR6, UR40, 0x3 ;  /* 0x0000002806067291 */ /* 0x000fc8000f8e183f */
[----:B------:R-:W-:-:S04]  /*29c0*/  UIADD3 UR6, UR6, 0x30, URZ ;  /* 0x0000003006067890 */ /* 0x000fc8000fffe03f */
[----:B------:R-:W-:-:S09]  /*29d0*/  UPRMT UR6, URZ, 0x654, UR6 ;  /* 0x000006543f067896 */ /* 0x000fd20008000006 */
[----:B------:R-:W-:Y:S01]  /*29e0*/  SYNCS.ARRIVE.TRANS64.RED.A1T0 RZ, [UR6], RZ ;  /* 0x000000ffffff79a7 */ /* 0x000fe20008100406 */
[----:B------:R-:W-:Y:S05]  /*29f0*/  @P0 BRA `(.L_x_29) ;  /* 0x0000000000040947 */ /* 0x000fea0003800000 */
[----:B------:R-:W-:Y:S01]  /*2a00*/  BPT.TRAP 0x1 ;  /* 0x000000040000795c */ /* 0x000fe20000300000 */
.L_x_29:
[----:B------:R-:W-:Y:S01]  /*2a10*/  SHF.L.U32 R0, R73, 0x1f, RZ ;  /* 0x0000001f49007819 */ /* 0x000fe200000006ff */
[----:B------:R-:W-:Y:S01]  /*2a20*/  UIADD3 UR36, UR36, UR39, URZ ;  /* 0x0000002724247290 */ /* 0x000fe2000fffe03f */
[----:B------:R-:W-:Y:S01]  /*2a30*/  SHF.R.S32.HI R9, RZ, 0x1f, R19 ;  /* 0x0000001fff097819 */ /* 0x000fe20000011413 */
[----:B------:R-:W-:Y:S01]  /*2a40*/  UISETP.GE.U32.AND UP1, UPT, UR39, 0x6, UPT ;  /* 0x000000062700788c */ /* 0x000fe2000bf26070 */
[----:B------:R-:W0:Y:S01]  /*2a50*/  SYNCS.PHASECHK.TRANS64.TRYWAIT P0, [UR43+0x8], R0 ;  /* 0x00000800ff0075a7 */ /* 0x000e22000800016b */
[----:B------:R-:W-:-:S04]  /*2a60*/  UISETP.GT.U32.AND UP0, UPT, UR36, 0x5, UPT ;  /* 0x000000052400788c */ /* 0x000fc8000bf04070 */
[----:B------:R-:W-:-:S04]  /*2a70*/  UISETP.LT.U32.AND UP0, UPT, UR39, 0x6, UP0 ;  /* 0x000000062700788c */ /* 0x000fc80008701070 */
[----:B------:R-:W-:Y:S02]  /*2a80*/  USEL UR6, URZ, 0x1, !UP0 ;  /* 0x000000013f067887 */ /* 0x000fe4000c000000 */
[----:B------:R-:W-:Y:S02]  /*2a90*/  @UP1 UIMAD.WIDE.U32 UR4, UR36, -0x55555555, URZ ;  /* 0xaaaaaaab240418a5 */ /* 0x000fe4000f8e003f */
[----:B------:R-:W-:Y:S02]  /*2aa0*/  ULOP3.LUT UR38, UR38, UR6, URZ, 0x3c, !UPT ;  /* 0x0000000626267292 */ /* 0x000fe4000f8e3c3f */
[----:B------:R-:W-:-:S04]  /*2ab0*/  @UP1 USHF.R.U32.HI UR4, URZ, 0x2, UR5 ;  /* 0x000000023f041899 */ /* 0x000fc80008011605 */
[----:B------:R-:W-:Y:S01]  /*2ac0*/  @UP1 ULOP3.LUT UR38, UR38, 0x1, UR4, 0x78, !UPT ;  /* 0x0000000126261892 */ /* 0x000fe2000f8e7804 */
[----:B0-----:R-:W-:Y:S11]  /*2ad0*/  @!P0 BRA `(.L_x_31) ;  /* 0x0000003c00308947 */ /* 0x001ff60003800000 */
.L_x_123:
[----:B------:R-:W-:Y:S01]  /*2ae0*/  ULDC.64 UR4, c[0x0][0x5d0] ;  /* 0x0001740000047ab9 */ /* 0x000fe20000000a00 */
[----:B------:R-:W-:Y:S01]  /*2af0*/  ULDC UR6, c[0x0][0x284] ;  /* 0x0000a10000067ab9 */ /* 0x000fe20000000800 */
[----:B0-----:R-:W-:Y:S02]  /*2b00*/  IMAD R0, R9, UR4, RZ ;  /* 0x0000000409007c24 */ /* 0x001fe4000f8e02ff */
[----:B------:R-:W-:Y:S02]  /*2b10*/  IMAD.SHL.U32 R12, R18, 0x40, RZ ;  /* 0x00000040120c7824 */ /* 0x000fe400078e00ff */
[C---:B------:R-:W-:Y:S02]  /*2b20*/  IMAD R3, R19.reuse, UR5, R0 ;  /* 0x0000000513037c24 */ /* 0x040fe4000f8e0200 */
[----:B------:R-:W-:Y:S01]  /*2b30*/  IMAD.SHL.U32 R0, R22, 0x40, RZ ;  /* 0x0000004016007824 */ /* 0x000fe200078e00ff */
[----:B------:R-:W-:Y:S01]  /*2b40*/  SHF.R.S32.HI R13, RZ, 0x1f, R12 ;  /* 0x0000001fff0d7819 */ /* 0x000fe2000001140c */
[----:B------:R-:W-:Y:S01]  /*2b50*/  IMAD.WIDE.U32 R4, R19, UR4, R60 ;  /* 0x0000000413047c25 */ /* 0x000fe2000f8e003c */
[----:B------:R-:W-:-:S02]  /*2b60*/  ULDC.64 UR4, c[0x0][0x5c8] ;  /* 0x0001720000047ab9 */ /* 0x000fc40000000a00 */
[----:B------:R-:W-:Y:S01]  /*2b70*/  ISETP.GE.AND P0, PT, R0, UR6, PT ;  /* 0x0000000600007c0c */ /* 0x000fe2000bf06270 */
[----:B------:R-:W-:Y:S01]  /*2b80*/  ULDC UR6, c[0x0][0x288] ;  /* 0x0000a20000067ab9 */ /* 0x000fe20000000800 */
[----:B------:R-:W-:Y:S01]  /*2b90*/  IADD3 R4, P1, R12, R4, RZ ;  /* 0x000000040c047210 */ /* 0x000fe20007f3e0ff */
[----:B------:R-:W-:Y:S01]  /*2ba0*/  IMAD.WIDE R20, R22, 0x40, R58 ;  /* 0x0000004016147825 */ /* 0x000fe200078e023a */
[----:B------:R-:W-:Y:S02]  /*2bb0*/  ISETP.GE.OR P0, PT, R12, UR6, P0 ;  /* 0x000000060c007c0c */ /* 0x000fe40008706670 */
[----:B------:R-:W-:Y:S01]  /*2bc0*/  IADD3.X R5, R13, R5, R3, P1, !PT ;  /* 0x000000050d057210 */ /* 0x000fe20000ffe403 */
[----:B------:R-:W-:-:S04]  /*2bd0*/  IMAD R7, R21, UR4, RZ ;  /* 0x0000000415077c24 */ /* 0x000fc8000f8e02ff */
[C---:B------:R-:W-:Y:S02]  /*2be0*/  IMAD R7, R20.reuse, UR5, R7 ;  /* 0x0000000514077c24 */ /* 0x040fe4000f8e0207 */
[----:B------:R-:W-:-:S04]  /*2bf0*/  IMAD.WIDE.U32 R70, R20, UR4, R4 ;  /* 0x0000000414467c25 */ /* 0x000fc8000f8e0004 */
[----:B------:R-:W-:Y:S05]  /*2c00*/  @P0 BRA `(.L_x_32) ;  /* 0x0000002000540947 */ /* 0x000fea0003800000 */
[----:B-----5:R-:W-:Y:S01]  /*2c10*/  FSETP.NEU.AND P1, PT, R57, RZ, PT ;  /* 0x000000ff3900720b */ /* 0x020fe20003f2d000 */
[----:B------:R-:W-:Y:S01]  /*2c20*/  IMAD.IADD R22, R65, 0x1, -R12 ;  /* 0x0000000141167824 */ /* 0x000fe200078e0a0c */
[----:B------:R-:W-:Y:S01]  /*2c30*/  BSSY B0, `(.L_x_32) ;  /* 0x0000212000007945 */ /* 0x000fe20003800000 */
[----:B------:R-:W-:Y:S02]  /*2c40*/  IMAD.IADD R0, R69, 0x1, -R0 ;  /* 0x0000000145007824 */ /* 0x000fe400078e0a00 */
[----:B------:R-:W-:Y:S01]  /*2c50*/  IMAD.IADD R7, R71, 0x1, R7 ;  /* 0x0000000147077824 */ /* 0x000fe200078e0207 */
[----:B------:R-:W-:-:S04]  /*2c60*/  ISETP.GT.AND P0, PT, R22, RZ, PT ;  /* 0x000000ff1600720c */ /* 0x000fc80003f04270 */
[----:B------:R-:W-:-:S03]  /*2c70*/  ISETP.GT.AND P2, PT, R0, RZ, P0 ;  /* 0x000000ff0000720c */ /* 0x000fc60000744270 */
[----:B------:R-:W-:Y:S10]  /*2c80*/  @!P1 BRA `(.L_x_33) ;  /* 0x0000001400d89947 */ /* 0x000ff40003800000 */
[----:B------:R-:W0:Y:S01]  /*2c90*/  LDC.64 R74, c[0x0][0x5b8] ;  /* 0x00016e00ff4a7b82 */ /* 0x000e220000000a00 */
[----:B------:R-:W-:-:S07]  /*2ca0*/  ULDC.64 UR4, c[0x0][0x5c0] ;  /* 0x0001700000047ab9 */ /* 0x000fce0000000a00 */
[----:B------:R-:W1:Y:S08]  /*2cb0*/  LDC.64 R76, c[0x0][0x5b0] ;  /* 0x00016c00ff4c7b82 */ /* 0x000e700000000a00 */
[----:B------:R-:W2:Y:S01]  /*2cc0*/  LDC.64 R78, c[0x0][0x5a8] ;  /* 0x00016a00ff4e7b82 */ /* 0x000ea20000000a00 */
[-C--:B0-----:R-:W-:Y:S02]  /*2cd0*/  IMAD R6, R9, R74.reuse, RZ ;  /* 0x0000004a09067224 */ /* 0x081fe400078e02ff */
[----:B------:R-:W-:-:S04]  /*2ce0*/  IMAD.WIDE.U32 R4, R19, R74, R60 ;  /* 0x0000004a13047225 */ /* 0x000fc800078e003c */
[----:B------:R-:W-:Y:S01]  /*2cf0*/  IMAD R71, R19, R75, R6 ;  /* 0x0000004b13477224 */ /* 0x000fe200078e0206 */
[----:B------:R-:W-:Y:S01]  /*2d00*/  IADD3 R8, P1, R12, R4, RZ ;  /* 0x000000040c087210 */ /* 0x000fe20007f3e0ff */
[----:B-1----:R-:W-:-:S03]  /*2d10*/  IMAD R3, R21, R76, RZ ;  /* 0x0000004c15037224 */ /* 0x002fc600078e02ff */
[----:B------:R-:W-:Y:S01]  /*2d20*/  IADD3.X R9, R13, R5, R71, P1, !PT ;  /* 0x000000050d097210 */ /* 0x000fe20000ffe447 */
[C---:B------:R-:W-:Y:S02]  /*2d30*/  IMAD R21, R20.reuse, R77, R3 ;  /* 0x0000004d14157224 */ /* 0x040fe400078e0203 */
[----:B------:R-:W-:-:S04]  /*2d40*/  IMAD.WIDE.U32 R4, R20, R76, R8 ;  /* 0x0000004c14047225 */ /* 0x000fc800078e0008 */
[----:B------:R-:W-:Y:S01]  /*2d50*/  IMAD.IADD R3, R5, 0x1, R21 ;  /* 0x0000000105037824 */ /* 0x000fe200078e0215 */
[----:B--2---:R-:W-:-:S04]  /*2d60*/  LEA R10, P1, R4, R78, 0x2 ;  /* 0x0000004e040a7211 */ /* 0x004fc800078210ff */
[----:B------:R-:W-:-:S05]  /*2d70*/  LEA.HI.X R11, R4, R79, R3, 0x2, P1 ;  /* 0x0000004f040b7211 */ /* 0x000fca00008f1403 */
[----:B------:R0:W2:Y:S01]  /*2d80*/  @P2 LDG.E.LTC128B R3, desc[UR48][R10.64] ;  /* 0x000000300a032981 */ /* 0x0000a2000c1e1920 */
[----:B------:R-:W-:Y:S01]  /*2d90*/  IMAD.WIDE.U32 R4, R20, R76, R12 ;  /* 0x0000004c14047225 */ /* 0x000fe200078e000c */
[----:B------:R-:W-:Y:S01]  /*2da0*/  LEA R6, P3, R70, UR4, 0x2 ;  /* 0x0000000446067c11 */ /* 0x000fe2000f8610ff */
[----:B------:R-:W-:Y:S01]  /*2db0*/  BSSY B1, `(.L_x_34) ;  /* 0x0000014000017945 */ /* 0x000fe20003800000 */
[----:B------:R-:W-:Y:S02]  /*2dc0*/  IADD3 R14, P1, R60, R4, RZ ;  /* 0x000000043c0e7210 */ /* 0x000fe40007f3e0ff */
[----:B------:R-:W-:Y:S02]  /*2dd0*/  LEA.HI.X R7, R70, UR5, R7, 0x2, P3 ;  /* 0x0000000546077c11 */ /* 0x000fe400098f1407 */
[----:B------:R-:W-:Y:S01]  /*2de0*/  IADD3.X R15, R61, R21, R5, P1, !PT ;  /* 0x000000153d0f7210 */ /* 0x000fe20000ffe405 */
[----:B0-----:R-:W-:Y:S01]  /*2df0*/  IMAD.SHL.U32 R10, R76, 0x8, RZ ;  /* 0x000000084c0a7824 */ /* 0x001fe200078e00ff */
[----:B------:R-:W-:-:S02]  /*2e00*/  ISETP.GT.AND P1, PT, R22, 0x1, PT ;  /* 0x000000011600780c */ /* 0x000fc40003f24270 */
[----:B------:R-:W-:Y:S01]  /*2e10*/  SHF.L.U64.HI R11, R76, 0x3, R77 ;  /* 0x000000034c0b7819 */ /* 0x000fe2000001024d */
[----:B------:R-:W-:Y:S01]  /*2e20*/  IMAD.WIDE.U32 R14, R19, R74, R14 ;  /* 0x0000004a130e7225 */ /* 0x000fe200078e000e */
[----:B------:R-:W-:-:S03]  /*2e30*/  ISETP.GT.AND P3, PT, R0, RZ, P1 ;  /* 0x000000ff0000720c */ /* 0x000fc60000f64270 */
[----:B------:R-:W-:Y:S01]  /*2e40*/  IMAD.WIDE.U32 R10, R20, R76, R10 ;  /* 0x0000004c140a7225 */ /* 0x000fe200078e000a */
[----:B--2---:R-:W-:-:S05]  /*2e50*/  LOP3.LUT R4, R3, 0xffffe000, RZ, 0xc0, !PT ;  /* 0xffffe00003047812 */ /* 0x004fca00078ec0ff */
[----:B------:R-:W-:Y:S01]  /*2e60*/  FMUL R5, R4, R57 ;  /* 0x0000003904057220 */ /* 0x000fe20000400000 */
[----:B------:R-:W-:-:S03]  /*2e70*/  LEA R4, P4, R14, R78, 0x2 ;  /* 0x0000004e0e047211 */ /* 0x000fc600078810ff */
[----:B------:R-:W-:Y:S01]  /*2e80*/  FFMA R75, R24, R56, R5 ;  /* 0x00000038184b7223 */ /* 0x000fe20000000005 */
[----:B------:R-:W-:-:S04]  /*2e90*/  IMAD.IADD R5, R71, 0x1, R15 ;  /* 0x0000000147057824 */ /* 0x000fc800078e020f */
[----:B------:R-:W-:Y:S02]  /*2ea0*/  F2FP.TF32.F32.PACK_B R75, R75 ;  /* 0x0000004bff4b723e */ /* 0x000fe400024050ff */
[----:B------:R-:W-:-:S03]  /*2eb0*/  LEA.HI.X R5, R14, R79, R5, 0x2, P4 ;  /* 0x0000004f0e057211 */ /* 0x000fc600020f1405 */
[----:B------:R0:W-:Y:S01]  /*2ec0*/  @P2 STG.E desc[UR48][R6.64], R75 ;  /* 0x0000004b06002986 */ /* 0x0001e2000c101930 */
[----:B------:R-:W-:Y:S05]  /*2ed0*/  @!P3 BRA `(.L_x_35) ;  /* 0x000000000004b947 */ /* 0x000fea0003800000 */
[----:B------:R1:W5:Y:S02]  /*2ee0*/  LDG.E.LTC128B R3, desc[UR48][R4.64+0x4] ;  /* 0x0000043004037981 */ /* 0x000364000c1e1920 */
.L_x_35:
[----:B------:R-:W-:Y:S05]  /*2ef0*/  BSYNC B1 ;  /* 0x0000000000017941 */ /* 0x000fea0003800000 */
.L_x_34:
[----:B-----5:R-:W-:Y:S01]  /*2f00*/  LOP3.LUT R14, R3, 0xffffe000, RZ, 0xc0, !PT ;  /* 0xffffe000030e7812 */ /* 0x020fe200078ec0ff */
[----:B------:R-:W-:Y:S01]  /*2f10*/  IMAD.IADD R21, R21, 0x1, R11 ;  /* 0x0000000115157824 */ /* 0x000fe200078e020b */
[----:B------:R-:W-:Y:S01]  /*2f20*/  IADD3 R8, P2, R8, R10, RZ ;  /* 0x0000000a08087210 */ /* 0x000fe20007f5e0ff */
[----:B------:R-:W-:Y:S01]  /*2f30*/  IMAD.MOV.U32 R18, RZ, RZ, R3 ;  /* 0x000000ffff127224 */ /* 0x000fe200078e0003 */
[----:B------:R-:W-:Y:S01]  /*2f40*/  ISETP.GT.AND P0, PT, R0, 0x8, P0 ;  /* 0x000000080000780c */ /* 0x000fe20000704270 */
[----:B------:R-:W-:Y:S02]  /*2f50*/  FMUL R14, R14, R57 ;  /* 0x000000390e0e7220 */ /* 0x000fe40000400000 */
[----:B------:R-:W-:Y:S02]  /*2f60*/  IMAD.X R9, R21, 0x1, R9, P2 ;  /* 0x0000000115097824 */ /* 0x000fe400010e0609 */
[----:B------:R-:W-:Y:S01]  /*2f70*/  FFMA R25, R25, R56, R14 ;  /* 0x0000003819197223 */ /* 0x000fe2000000000e */
[----:B------:R-:W-:-:S04]  /*2f80*/  LEA R14, P2, R8, R78, 0x2 ;  /* 0x0000004e080e7211 */ /* 0x000fc800078410ff */
[----:B------:R-:W-:Y:S02]  /*2f90*/  F2FP.TF32.F32.PACK_B R25, R25 ;  /* 0x00000019ff19723e */ /* 0x000fe400024050ff */
[----:B------:R-:W-:-:S03]  /*2fa0*/  LEA.HI.X R15, R8, R79, R9, 0x2, P2 ;  /* 0x0000004f080f7211 */ /* 0x000fc600010f1409 */
[----:B------:R2:W-:Y:S04]  /*2fb0*/  @P3 STG.E desc[UR48][R6.64+0x4], R25 ;  /* 0x0000041906003986 */ /* 0x0005e8000c101930 */
[----:B------:R-:W3:Y:S01]  /*2fc0*/  @P0 LDG.E.LTC128B R18, desc[UR48][R14.64] ;  /* 0x000000300e120981 */ /* 0x000ee2000c1e1920 */
[----:B------:R-:W-:Y:S01]  /*2fd0*/  IADD3 R12, P2, P3, R60, R10, R12 ;  /* 0x0000000a3c0c7210 */ /* 0x000fe20007b5e00c */
[----:B------:R-:W-:Y:S01]  /*2fe0*/  BSSY B1, `(.L_x_36) ;  /* 0x0000011000017945 */ /* 0x000fe20003800000 */
[C---:B------:R-:W-:Y:S02]  /*2ff0*/  SHF.L.U64.HI R9, R62.reuse, 0x2, R63 ;  /* 0x000000023e097819 */ /* 0x040fe4000001023f */
[----:B------:R-:W-:Y:S02]  /*3000*/  IADD3.X R13, R61, R21, R13, P2, P3 ;  /* 0x000000153d0d7210 */ /* 0x000fe400017e640d */
[----:B------:R-:W-:-:S02]  /*3010*/  LEA R10, P2, R62, R6, 0x2 ;  /* 0x000000063e0a7211 */ /* 0x000fc400078410ff */
[----:B------:R-:W-:Y:S01]  /*3020*/  ISETP.GT.AND P1, PT, R0, 0x8, P1 ;  /* 0x000000080000780c */ /* 0x000fe20000f24270 */
[----:B------:R-:W-:-:S04]  /*3030*/  IMAD.WIDE.U32 R12, R19, R74, R12 ;  /* 0x0000004a130c7225 */ /* 0x000fc800078e000c */
[----:B------:R-:W-:Y:S01]  /*3040*/  IMAD.X R11, R9, 0x1, R7, P2 ;  /* 0x00000001090b7824 */ /* 0x000fe200010e0607 */
[----:B---3--:R-:W-:-:S05]  /*3050*/  LOP3.LUT R8, R18, 0xffffe000, RZ, 0xc0, !PT ;  /* 0xffffe00012087812 */ /* 0x008fca00078ec0ff */
        /* <DEDUP_REMOVED lines=9> */
.L_x_37:
[----:B------:R-:W-:Y:S05]  /*30f0*/  BSYNC B1 ;  /* 0x0000000000017941 */ /* 0x000fea0003800000 */
.L_x_36:
[----:B-----5:R-:W-:Y:S01]  /*3100*/  LOP3.LUT R12, R18, 0xffffe000, RZ, 0xc0, !PT ;  /* 0xffffe000120c7812 */ /* 0x020fe200078ec0ff */
[----:B------:R-:W-:Y:S01]  /*3110*/  BSSY B1, `(.L_x_38) ;  /* 0x0000009000017945 */ /* 0x000fe20003800000 */
[----:B------:R-:W-:-:S03]  /*3120*/  ISETP.GT.AND P0, PT, R22, 0x8, PT ;  /* 0x000000081600780c */ /* 0x000fc60003f04270 */
[----:B------:R-:W-:Y:S01]  /*3130*/  FMUL R12, R12, R57 ;  /* 0x000000390c0c7220 */ /* 0x000fe20000400000 */
[----:B------:R-:W-:-:S03]  /*3140*/  ISETP.GT.AND P2, PT, R0, RZ, P0 ;  /* 0x000000ff0000720c */ /* 0x000fc60000744270 */
[----:B------:R-:W-:-:S05]  /*3150*/  FFMA R27, R27, R56, R12 ;  /* 0x000000381b1b7223 */ /* 0x000fca000000000c */
[----:B------:R-:W-:-:S05]  /*3160*/  F2FP.TF32.F32.PACK_B R27, R27 ;  /* 0x0000001bff1b723e */ /* 0x000fca00024050ff */
[----:B------:R4:W-:Y:S01]  /*3170*/  @P1 STG.E desc[UR48][R10.64+0x4], R27 ;  /* 0x0000041b0a001986 */ /* 0x0009e2000c101930 */
[----:B------:R-:W-:Y:S05]  /*3180*/  @!P2 BRA `(.L_x_39) ;  /* 0x000000000004a947 */ /* 0x000fea0003800000 */
[----:B------:R0:W5:Y:S02]  /*3190*/  LDG.E.LTC128B R18, desc[UR48][R4.64+0x20] ;  /* 0x0000203004127981 */ /* 0x000164000c1e1920 */
.L_x_39:
[----:B------:R-:W-:Y:S05]  /*31a0*/  BSYNC B1 ;  /* 0x0000000000017941 */ /* 0x000fea0003800000 */
.L_x_38:
        /* <DEDUP_REMOVED lines=10> */
.L_x_41:
[----:B------:R-:W-:Y:S05]  /*3250*/  BSYNC B1 ;  /* 0x0000000000017941 */ /* 0x000fea0003800000 */
.L_x_40:
[----:B-----5:R-:W-:Y:S01]  /*3260*/  LOP3.LUT R12, R18, 0xffffe000, RZ, 0xc0, !PT ;  /* 0xffffe000120c7812 */ /* 0x020fe200078ec0ff */
[----:B------:R-:W-:Y:S01]  /*3270*/  BSSY B1, `(.L_x_42) ;  /* 0x0000008000017945 */ /* 0x000fe20003800000 */
[----:B------:R-:W-:-:S03]  /*3280*/  ISETP.GT.AND P0, PT, R0, 0x8, P0 ;  /* 0x000000080000780c */ /* 0x000fc60000704270 */
[----:B------:R-:W-:-:S04]  /*3290*/  FMUL R12, R12, R57 ;  /* 0x000000390c0c7220 */ /* 0x000fc80000400000 */
[----:B------:R-:W-:-:S05]  /*32a0*/  FFMA R29, R29, R56, R12 ;  /* 0x000000381d1d7223 */ /* 0x000fca000000000c */
[----:B------:R-:W-:-:S05]  /*32b0*/  F2FP.TF32.F32.PACK_B R29, R29 ;  /* 0x0000001dff1d723e */ /* 0x000fca00024050ff */
[----:B------:R0:W-:Y:S01]  /*32c0*/  @P3 STG.E desc[UR48][R6.64+0x24], R29 ;  /* 0x0000241d06003986 */ /* 0x0001e2000c101930 */
[----:B------:R-:W-:Y:S05]  /*32d0*/  @!P0 BRA `(.L_x_43) ;  /* 0x0000000000048947 */ /* 0x000fea0003800000 */
[----:B------:R0:W5:Y:S02]  /*32e0*/  LDG.E.LTC128B R18, desc[UR48][R8.64+0x20] ;  /* 0x0000203008127981 */ /* 0x000164000c1e1920 */
.L_x_43:
[----:B------:R-:W-:Y:S05]  /*32f0*/  BSYNC B1 ;  /* 0x0000000000017941 */ /* 0x000fea0003800000 */
.L_x_42:
[----:B-----5:R-:W-:Y:S01]  /*3300*/  LOP3.LUT R12, R18, 0xffffe000, RZ, 0xc0, !PT ;  /* 0xffffe000120c7812 */ /* 0x020fe200078ec0ff */
[----:B------:R-:W-:Y:S01]  /*3310*/  BSSY B1, `(.L_x_44) ;  /* 0x0000008000017945 */ /* 0x000fe20003800000 */
[----:B------:R-:W-:-:S03]  /*3320*/  ISETP.GT.AND P1, PT, R0, 0x8, P1 ;  /* 0x000000080000780c */ /* 0x000fc60000f24270 */
[----:B0-----:R-:W-:-:S04]  /*3330*/  FMUL R3, R12, R57 ;  /* 0x000000390c037220 */ /* 0x001fc80000400000 */
[----:B------:R-:W-:-:S05]  /*3340*/  FFMA R3, R30, R56, R3 ;  /* 0x000000381e037223 */ /* 0x000fca0000000003 */
[----:B------:R-:W-:-:S05]  /*3350*/  F2FP.TF32.F32.PACK_B R3, R3 ;  /* 0x00000003ff03723e */ /* 0x000fca00024050ff */
[----:B------:R0:W-:Y:S01]  /*3360*/  @P0 STG.E desc[UR48][R10.64+0x20], R3 ;  /* 0x000020030a000986 */ /* 0x0001e2000c101930 */
[----:B------:R-:W-:Y:S05]  /*3370*/  @!P1 BRA `(.L_x_45) ;  /* 0x0000000000049947 */ /* 0x000fea0003800000 */
[----:B------:R0:W5:Y:S02]  /*3380*/  LDG.E.LTC128B R18, desc[UR48][R8.64+0x24] ;  /* 0x0000243008127981 */ /* 0x000164000c1e1920 */
.L_x_45:
[----:B------:R-:W-:Y:S05]  /*3390*/  BSYNC B1 ;  /* 0x0000000000017941 */ /* 0x000fea0003800000 */
.L_x_44:
        /* <DEDUP_REMOVED lines=10> */
.L_x_47:
[----:B------:R-:W-:Y:S05]  /*3440*/  BSYNC B1 ;  /* 0x0000000000017941 */ /* 0x000fea0003800000 */
.L_x_46:
[----:B-----5:R-:W-:Y:S01]  /*3450*/  LOP3.LUT R12, R18, 0xffffe000, RZ, 0xc0, !PT ;  /* 0xffffe000120c7812 */ /* 0x020fe200078ec0ff */
[----:B------:R-:W-:Y:S01]  /*3460*/  BSSY B1, `(.L_x_48) ;  /* 0x0000009000017945 */ /* 0x000fe20003800000 */
[----:B------:R-:W-:-:S03]  /*3470*/  ISETP.GT.AND P1, PT, R22, 0x11, PT ;  /* 0x000000111600780c */ /* 0x000fc60003f24270 */
[----:B0-----:R-:W-:Y:S01]  /*3480*/  FMUL R3, R12, R57 ;  /* 0x000000390c037220 */ /* 0x001fe20000400000 */
[----:B------:R-:W-:-:S03]  /*3490*/  ISETP.GT.AND P3, PT, R0, RZ, P1 ;  /* 0x000000ff0000720c */ /* 0x000fc60000f64270 */
[----:B------:R-:W-:-:S05]  /*34a0*/  FFMA R3, R32, R56, R3 ;  /* 0x0000003820037223 */ /* 0x000fca0000000003 */
[----:B------:R-:W-:-:S05]  /*34b0*/  F2FP.TF32.F32.PACK_B R3, R3 ;  /* 0x00000003ff03723e */ /* 0x000fca00024050ff */
[----:B------:R0:W-:Y:S01]  /*34c0*/  @P2 STG.E desc[UR48][R6.64+0x40], R3 ;  /* 0x0000400306002986 */ /* 0x0001e2000c101930 */
[----:B------:R-:W-:Y:S05]  /*34d0*/  @!P3 BRA `(.L_x_49) ;  /* 0x000000000004b947 */ /* 0x000fea0003800000 */
[----:B------:R0:W5:Y:S02]  /*34e0*/  LDG.E.LTC128B R18, desc[UR48][R4.64+0x44] ;  /* 0x0000443004127981 */ /* 0x000164000c1e1920 */
.L_x_49:
[----:B------:R-:W-:Y:S05]  /*34f0*/  BSYNC B1 ;  /* 0x0000000000017941 */ /* 0x000fea0003800000 */
.L_x_48:
        /* <DEDUP_REMOVED lines=9> */
.L_x_51:
[----:B------:R-:W-:Y:S05]  /*3590*/  BSYNC B1 ;  /* 0x0000000000017941 */ /* 0x000fea0003800000 */
.L_x_50:
        /* <DEDUP_REMOVED lines=9> */
.L_x_53:
[----:B------:R-:W-:Y:S05]  /*3630*/  BSYNC B1 ;  /* 0x0000000000017941 */ /* 0x000fea0003800000 */
.L_x_52:
        /* <DEDUP_REMOVED lines=10> */
.L_x_55:
[----:B------:R-:W-:Y:S05]  /*36e0*/  BSYNC B1 ;  /* 0x0000000000017941 */ /* 0x000fea0003800000 */
.L_x_54:
        /* <DEDUP_REMOVED lines=10> */
.L_x_57:
[----:B------:R-:W-:Y:S05]  /*3790*/  BSYNC B1 ;  /* 0x0000000000017941 */ /* 0x000fea0003800000 */
.L_x_56:
        /* <DEDUP_REMOVED lines=9> */
.L_x_59:
[----:B------:R-:W-:Y:S05]  /*3830*/  BSYNC B1 ;  /* 0x0000000000017941 */ /* 0x000fea0003800000 */
.L_x_58:
        /* <DEDUP_REMOVED lines=9> */
.L_x_61:
[----:B------:R-:W-:Y:S05]  /*38d0*/  BSYNC B1 ;  /* 0x0000000000017941 */ /* 0x000fea0003800000 */
.L_x_60:
        /* <DEDUP_REMOVED lines=10> */
.L_x_63:
[----:B------:R-:W-:Y:S05]  /*3980*/  BSYNC B1 ;  /* 0x0000000000017941 */ /* 0x000fea0003800000 */
.L_x_62:
        /* <DEDUP_REMOVED lines=10> */
.L_x_65:
[----:B------:R-:W-:Y:S05]  /*3a30*/  BSYNC B1 ;  /* 0x0000000000017941 */ /* 0x000fea0003800000 */
.L_x_64:
        /* <DEDUP_REMOVED lines=9> */
.L_x_67:
[----:B------:R-:W-:Y:S05]  /*3ad0*/  BSYNC B1 ;  /* 0x0000000000017941 */ /* 0x000fea0003800000 */
.L_x_66:
        /* <DEDUP_REMOVED lines=9> */
.L_x_69:
[----:B------:R-:W-:Y:S05]  /*3b70*/  BSYNC B1 ;  /* 0x0000000000017941 */ /* 0x000fea0003800000 */
.L_x_68:
        /* <DEDUP_REMOVED lines=10> */
.L_x_71:
[----:B------:R-:W-:Y:S05]  /*3c20*/  BSYNC B1 ;  /* 0x0000000000017941 */ /* 0x000fea0003800000 */
.L_x_70:
        /* <DEDUP_REMOVED lines=10> */
.L_x_73:
[----:B------:R-:W-:Y:S05]  /*3cd0*/  BSYNC B1 ;  /* 0x0000000000017941 */ /* 0x000fea0003800000 */
.L_x_72:
        /* <DEDUP_REMOVED lines=9> */
.L_x_75:
[----:B------:R-:W-:Y:S05]  /*3d70*/  BSYNC B1 ;  /* 0x0000000000017941 */ /* 0x000fea0003800000 */
.L_x_74:
        /* <DEDUP_REMOVED lines=9> */
.L_x_77:
[----:B------:R-:W-:Y:S05]  /*3e10*/  BSYNC B1 ;  /* 0x0000000000017941 */ /* 0x000fea0003800000 */
.L_x_76:
        /* <DEDUP_REMOVED lines=10> */
.L_x_79:
[----:B------:R-:W-:Y:S05]  /*3ec0*/  BSYNC B1 ;  /* 0x0000000000017941 */ /* 0x000fea0003800000 */
.L_x_78:
        /* <DEDUP_REMOVED lines=10> */
.L_x_81:
[----:B------:R-:W-:Y:S05]  /*3f70*/  BSYNC B1 ;  /* 0x0000000000017941 */ /* 0x000fea0003800000 */
.L_x_80:
        /* <DEDUP_REMOVED lines=9> */
.L_x_83:
[----:B------:R-:W-:Y:S05]  /*4010*/  BSYNC B1 ;  /* 0x0000000000017941 */ /* 0x000fea0003800000 */
.L_x_82:
        /* <DEDUP_REMOVED lines=9> */
.L_x_85:
[----:B------:R-:W-:Y:S05]  /*40b0*/  BSYNC B1 ;  /* 0x0000000000017941 */ /* 0x000fea0003800000 */
.L_x_84:
        /* <DEDUP_REMOVED lines=10> */
.L_x_87:
[----:B------:R-:W-:Y:S05]  /*4160*/  BSYNC B1 ;  /* 0x0000000000017941 */ /* 0x000fea0003800000 */
.L_x_86:
        /* <DEDUP_REMOVED lines=10> */
.L_x_89:
[----:B------:R-:W-:Y:S05]  /*4210*/  BSYNC B1 ;  /* 0x0000000000017941 */ /* 0x000fea0003800000 */
.L_x_88:
[----:B01---5:R-:W-:Y:S01]  /*4220*/  LOP3.LUT R4, R18, 0xffffe000, RZ, 0xc0, !PT ;  /* 0xffffe00012047812 */ /* 0x023fe200078ec0ff */
        /* <DEDUP_REMOVED lines=8> */
.L_x_91:
[----:B------:R-:W-:Y:S05]  /*42b0*/  BSYNC B1 ;  /* 0x0000000000017941 */ /* 0x000fea0003800000 */
.L_x_90:
[----:B-----5:R-:W-:Y:S01]  /*42c0*/  LOP3.LUT R4, R18, 0xffffe000, RZ, 0xc0, !PT ;  /* 0xffffe00012047812 */ /* 0x020fe200078ec0ff */
[----:B------:R-:W-:Y:S01]  /*42d0*/  @P0 IMAD.MOV.U32 R5, RZ, RZ, R11 ;  /* 0x000000ffff050224 */ /* 0x000fe200078e000b */
[----:B------:R-:W-:Y:S01]  /*42e0*/  ISETP.GT.AND P1, PT, R0, 0x8, P1 ;  /* 0x000000080000780c */ /* 0x000fe20000f24270 */
[----:B------:R-:W-:Y:S02]  /*42f0*/  BSSY B1, `(.L_x_92) ;  /* 0x0000008000017945 */ /* 0x000fe40003800000 */
[----:B------:R-:W-:Y:S01]  /*4300*/  FMUL R3, R4, R57 ;  /* 0x0000003904037220 */ /* 0x000fe20000400000 */
[----:B------:R-:W-:-:S03]  /*4310*/  @P0 IMAD.MOV.U32 R4, RZ, RZ, R10 ;  /* 0x000000ffff040224 */ /* 0x000fc600078e000a */
[----:B------:R-:W-:-:S05]  /*4320*/  FFMA R3, R54, R56, R3 ;  /* 0x0000003836037223 */ /* 0x000fca0000000003 */
[----:B------:R-:W-:-:S05]  /*4330*/  F2FP.TF32.F32.PACK_B R3, R3 ;  /* 0x00000003ff03723e */ /* 0x000fca00024050ff */
[----:B------:R0:W-:Y:S01]  /*4340*/  @P0 STG.E desc[UR48][R4.64+0xe0], R3 ;  /* 0x0000e00304000986 */ /* 0x0001e2000c101930 */
[----:B------:R-:W-:Y:S05]  /*4350*/  @!P1 BRA `(.L_x_93) ;  /* 0x0000000000049947 */ /* 0x000fea0003800000 */
[----:B------:R0:W5:Y:S02]  /*4360*/  LDG.E.LTC128B R18, desc[UR48][R8.64+0xe4] ;  /* 0x0000e43008127981 */ /* 0x000164000c1e1920 */
.L_x_93:
[----:B------:R-:W-:Y:S05]  /*4370*/  BSYNC B1 ;  /* 0x0000000000017941 */ /* 0x000fea0003800000 */
.L_x_92:
[----:B------:R-:W-:Y:S05]  /*4380*/  @!P1 BRA `(.L_x_94) ;  /* 0x0000000800709947 */ /* 0x000fea0003800000 */
[----:B-----5:R-:W-:-:S05]  /*4390*/  LOP3.LUT R18, R18, 0xffffe000, RZ, 0xc0, !PT ;  /* 0xffffe00012127812 */ /* 0x020fca00078ec0ff */
[----:B------:R-:W-:-:S04]  /*43a0*/  FMUL R18, R18, R57 ;  /* 0x0000003912127220 */ /* 0x000fc80000400000 */
[----:B------:R-:W-:-:S05]  /*43b0*/  FFMA R55, R55, R56, R18 ;  /* 0x0000003837377223 */ /* 0x000fca0000000012 */
[----:B------:R-:W-:-:S05]  /*43c0*/  F2FP.TF32.F32.PACK_B R55, R55 ;  /* 0x00000037ff37723e */ /* 0x000fca00024050ff */
[----:B------:R0:W-:Y:S01]  /*43d0*/  STG.E desc[UR48][R10.64+0xe4], R55 ;  /* 0x0000e4370a007986 */ /* 0x0001e2000c101930 */
[----:B------:R-:W-:Y:S05]  /*43e0*/  BRA `(.L_x_94) ;  /* 0x0000000800587947 */ /* 0x000fea0003800000 */
.L_x_33:
[----:B------:R-:W-:Y:S01]  /*43f0*/  ISETP.GT.AND P4, PT, R22, 0x1, PT ;  /* 0x000000011600780c */ /* 0x000fe20003f84270 */
[----:B------:R-:W-:Y:S01]  /*4400*/  ULDC.64 UR4, c[0x0][0x5c0] ;  /* 0x0001700000047ab9 */ /* 0x000fe20000000a00 */
[-C--:B------:R-:W-:Y:S01]  /*4410*/  FMUL R3, R24, R56.reuse ;  /* 0x0000003818037220 */ /* 0x080fe20000400000 */
[----:B------:R-:W-:Y:S01]  /*4420*/  LEA R4, P3, R70, UR4, 0x2 ;  /* 0x0000000446047c11 */ /* 0x000fe2000f8610ff */
[-C--:B------:R-:W-:Y:S01]  /*4430*/  FMUL R25, R25, R56.reuse ;  /* 0x0000003819197220 */ /* 0x080fe20000400000 */
[----:B------:R-:W-:Y:S01]  /*4440*/  ISETP.GT.AND P1, PT, R0, RZ, P4 ;  /* 0x000000ff0000720c */ /* 0x000fe20002724270 */
[-C--:B------:R-:W-:Y:S01]  /*4450*/  FMUL R9, R26, R56.reuse ;  /* 0x000000381a097220 */ /* 0x080fe20000400000 */
[----:B------:R-:W-:Y:S01]  /*4460*/  LEA.HI.X R5, R70, UR5, R7, 0x2, P3 ;  /* 0x0000000546057c11 */ /* 0x000fe200098f1407 */
[-C--:B------:R-:W-:Y:S01]  /*4470*/  FMUL R27, R27, R56.reuse ;  /* 0x000000381b1b7220 */ /* 0x080fe20000400000 */
[----:B------:R-:W-:Y:S01]  /*4480*/  F2FP.TF32.F32.PACK_B R3, R3 ;  /* 0x00000003ff03723e */ /* 0x000fe200024050ff */
[-C--:B------:R-:W-:Y:S01]  /*4490*/  FMUL R29, R29, R56.reuse ;  /* 0x000000381d1d7220 */ /* 0x080fe20000400000 */
[----:B------:R-:W-:Y:S01]  /*44a0*/  F2FP.TF32.F32.PACK_B R25, R25 ;  /* 0x00000019ff19723e */ /* 0x000fe200024050ff */
[----:B------:R-:W-:Y:S01]  /*44b0*/  FMUL R31, R31, R56 ;  /* 0x000000381f1f7220 */ /* 0x000fe20000400000 */
[C---:B------:R-:W-:Y:S01]  /*44c0*/  SHF.L.U64.HI R7, R62.reuse, 0x2, R63 ;  /* 0x000000023e077819 */ /* 0x040fe2000001023f */
[----:B------:R0:W-:Y:S01]  /*44d0*/  @P2 STG.E desc[UR48][R4.64], R3 ;  /* 0x0000000304002986 */ /* 0x0001e2000c101930 */
[----:B------:R-:W-:Y:S01]  /*44e0*/  LEA R6, P3, R62, R4, 0x2 ;  /* 0x000000043e067211 */ /* 0x000fe200078610ff */
[-C--:B------:R-:W-:Y:S01]  /*44f0*/  FMUL R11, R32, R56.reuse ;  /* 0x00000038200b7220 */ /* 0x080fe20000400000 */
[C---:B------:R-:W-:Y:S01]  /*4500*/  ISETP.GT.AND P2, PT, R22.reuse, 0x8, PT ;  /* 0x000000081600780c */ /* 0x040fe20003f44270 */
[----:B------:R-:W-:Y:S01]  /*4510*/  @P1 STG.E desc[UR48][R4.64+0x4], R25 ;  /* 0x0000041904001986 */ /* 0x000fe2000c101930 */
[----:B------:R-:W-:Y:S01]  /*4520*/  ISETP.GT.AND P1, PT, R22, 0x9, PT ;  /* 0x000000091600780c */ /* 0x000fe20003f24270 */
[----:B------:R-:W-:Y:S01]  /*4530*/  IMAD.X R7, R7, 0x1, R5, P3 ;  /* 0x0000000107077824 */ /* 0x000fe200018e0605 */
[C---:B------:R-:W-:Y:S01]  /*4540*/  ISETP.GT.AND P0, PT, R0.reuse, 0x8, P0 ;  /* 0x000000080000780c */ /* 0x040fe20000704270 */
[-C--:B------:R-:W-:Y:S01]  /*4550*/  FMUL R33, R33, R56.reuse ;  /* 0x0000003821217220 */ /* 0x080fe20000400000 */
[C---:B------:R-:W-:Y:S01]  /*4560*/  ISETP.GT.AND P4, PT, R0.reuse, 0x8, P4 ;  /* 0x000000080000780c */ /* 0x040fe20002784270 */
[-C--:B------:R-:W-:Y:S01]  /*4570*/  FMUL R35, R35, R56.reuse ;  /* 0x0000003823237220 */ /* 0x080fe20000400000 */
[----:B------:R-:W-:Y:S01]  /*4580*/  ISETP.GT.AND P5, PT, R0, RZ, P2 ;  /* 0x000000ff0000720c */ /* 0x000fe200017a4270 */
[-C--:B0-----:R-:W-:Y:S01]  /*4590*/  FMUL R3, R28, R56.reuse ;  /* 0x000000381c037220 */ /* 0x081fe20000400000 */
[----:B------:R-:W-:Y:S01]  /*45a0*/  ISETP.GT.AND P3, PT, R0, RZ, P1 ;  /* 0x000000ff0000720c */ /* 0x000fe20000f64270 */
[-C--:B------:R-:W-:Y:S01]  /*45b0*/  FMUL R37, R37, R56.reuse ;  /* 0x0000003825257220 */ /* 0x080fe20000400000 */
[----:B------:R-:W-:Y:S01]  /*45c0*/  F2FP.TF32.F32.PACK_B R9, R9 ;  /* 0x00000009ff09723e */ /* 0x000fe200024050ff */
[-C--:B------:R-:W-:Y:S01]  /*45d0*/  FMUL R39, R39, R56.reuse ;  /* 0x0000003827277220 */ /* 0x080fe20000400000 */
[----:B------:R-:W-:Y:S01]  /*45e0*/  F2FP.TF32.F32.PACK_B R27, R27 ;  /* 0x0000001bff1b723e */ /* 0x000fe200024050ff */
[-C--:B------:R-:W-:Y:S01]  /*45f0*/  FMUL R41, R41, R56.reuse ;  /* 0x0000003829297220 */ /* 0x080fe20000400000 */
[----:B------:R-:W-:Y:S01]  /*4600*/  F2FP.TF32.F32.PACK_B R3, R3 ;  /* 0x00000003ff03723e */ /* 0x000fe200024050ff */
[----:B------:R0:W-:Y:S01]  /*4610*/  @P0 STG.E desc[UR48][R6.64], R9 ;  /* 0x0000000906000986 */ /* 0x0001e2000c101930 */
[----:B------:R-:W-:Y:S01]  /*4620*/  F2FP.TF32.F32.PACK_B R29, R29 ;  /* 0x0000001dff1d723e */ /* 0x000fe200024050ff */
[-C--:B------:R-:W-:Y:S01]  /*4630*/  FMUL R43, R43, R56.reuse ;  /* 0x000000382b2b7220 */ /* 0x080fe20000400000 */
[----:B------:R-:W-:Y:S01]  /*4640*/  ISETP.GT.AND P0, PT, R22, 0x10, PT ;  /* 0x000000101600780c */ /* 0x000fe20003f04270 */
[----:B------:R-:W-:Y:S01]  /*4650*/  @P4 STG.E desc[UR48][R6.64+0x4], R27 ;  /* 0x0000041b06004986 */ /* 0x000fe2000c101930 */
[C---:B------:R-:W-:Y:S01]  /*4660*/  ISETP.GT.AND P2, PT, R0.reuse, 0x8, P2 ;  /* 0x000000080000780c */ /* 0x040fe20001744270 */
[-C--:B------:R-:W-:Y:S01]  /*4670*/  FMUL R45, R45, R56.reuse ;  /* 0x000000382d2d7220 */ /* 0x080fe20000400000 */
[C---:B------:R-:W-:Y:S01]  /*4680*/  ISETP.GT.AND P1, PT, R0.reuse, 0x8, P1 ;  /* 0x000000080000780c */ /* 0x040fe20000f24270 */
[----:B------:R1:W-:Y:S01]  /*4690*/  @P5 STG.E desc[UR48][R4.64+0x20], R3 ;  /* 0x0000200304005986 */ /* 0x0003e2000c101930 */
[----:B------:R-:W-:Y:S01]  /*46a0*/  ISETP.GT.AND P5, PT, R0, RZ, P0 ;  /* 0x000000ff0000720c */ /* 0x000fe200007a4270 */
[-C--:B------:R-:W-:Y:S01]  /*46b0*/  FMUL R47, R47, R56.reuse ;  /* 0x000000382f2f7220 */ /* 0x080fe20000400000 */
[----:B------:R-:W-:Y:S01]  /*46c0*/  F2FP.TF32.F32.PACK_B R31, R31 ;  /* 0x0000001fff1f723e */ /* 0x000fe200024050ff */
[----:B------:R-:W-:Y:S01]  /*46d0*/  @P3 STG.E desc[UR48][R4.64+0x24], R29 ;  /* 0x0000241d04003986 */ /* 0x000fe2000c101930 */
[----:B------:R-:W-:Y:S01]  /*46e0*/  ISETP.GT.AND P3, PT, R22, 0x11, PT ;  /* 0x000000111600780c */ /* 0x000fe20003f64270 */
[-C--:B0-----:R-:W-:Y:S01]  /*46f0*/  FMUL R9, R30, R56.reuse ;  /* 0x000000381e097220 */ /* 0x081fe20000400000 */
[----:B------:R-:W-:Y:S01]  /*4700*/  F2FP.TF32.F32.PACK_B R11, R11 ;  /* 0x0000000bff0b723e */ /* 0x000fe200024050ff */
[-C--:B------:R-:W-:Y:S01]  /*4710*/  FMUL R49, R49, R56.reuse ;  /* 0x0000003831317220 */ /* 0x080fe20000400000 */
[----:B------:R-:W-:Y:S01]  /*4720*/  ISETP.GT.AND P4, PT, R0, RZ, P3 ;  /* 0x000000ff0000720c */ /* 0x000fe20001f84270 */
[-C--:B------:R-:W-:Y:S01]  /*4730*/  FMUL R51, R51, R56.reuse ;  /* 0x0000003833337220 */ /* 0x080fe20000400000 */
[----:B------:R-:W-:Y:S01]  /*4740*/  F2FP.TF32.F32.PACK_B R9, R9 ;  /* 0x00000009ff09723e */ /* 0x000fe200024050ff */
[-C--:B-1----:R-:W-:Y:S01]  /*4750*/  FMUL R3, R34, R56.reuse ;  /* 0x0000003822037220 */ /* 0x082fe20000400000 */
[----:B------:R-:W-:Y:S01]  /*4760*/  F2FP.TF32.F32.PACK_B R33, R33 ;  /* 0x00000021ff21723e */ /* 0x000fe200024050ff */
[-C--:B------:R-:W-:Y:S01]  /*4770*/  FMUL R13, R52, R56.reuse ;  /* 0x00000038340d7220 */ /* 0x080fe20000400000 */
[----:B------:R-:W-:Y:S01]  /*4780*/  ISETP.GT.AND P0, PT, R0, 0x8, P0 ;  /* 0x000000080000780c */ /* 0x000fe20000704270 */
[----:B------:R0:W-:Y:S01]  /*4790*/  @P2 STG.E desc[UR48][R6.64+0x20], R9 ;  /* 0x0000200906002986 */ /* 0x0001e2000c101930 */
[C---:B------:R-:W-:Y:S01]  /*47a0*/  ISETP.GT.AND P2, PT, R22.reuse, 0x19, PT ;  /* 0x000000191600780c */ /* 0x040fe20003f44270 */
[-C--:B------:R-:W-:Y:S01]  /*47b0*/  FMUL R53, R53, R56.reuse ;  /* 0x0000003835357220 */ /* 0x080fe20000400000 */
[----:B------:R-:W-:Y:S01]  /*47c0*/  F2FP.TF32.F32.PACK_B R3, R3 ;  /* 0x00000003ff03723e */ /* 0x000fe200024050ff */
[----:B------:R-:W-:Y:S01]  /*47d0*/  @P1 STG.E desc[UR48][R6.64+0x24], R31 ;  /* 0x0000241f06001986 */ /* 0x000fe2000c101930 */
[----:B------:R-:W-:Y:S01]  /*47e0*/  ISETP.GT.AND P1, PT, R22, 0x18, PT ;  /* 0x000000181600780c */ /* 0x000fe20003f24270 */
[----:B------:R-:W-:Y:S01]  /*47f0*/  FMUL R55, R55, R56 ;  /* 0x0000003837377220 */ /* 0x000fe20000400000 */
[----:B------:R-:W-:Y:S01]  /*4800*/  F2FP.TF32.F32.PACK_B R35, R35 ;  /* 0x00000023ff23723e */ /* 0x000fe200024050ff */
[----:B------:R1:W-:Y:S01]  /*4810*/  @P5 STG.E desc[UR48][R4.64+0x40], R11 ;  /* 0x0000400b04005986 */ /* 0x0003e2000c101930 */
[----:B------:R-:W-:-:S02]  /*4820*/  ISETP.GT.AND P5, PT, R0, RZ, P1 ;  /* 0x000000ff0000720c */ /* 0x000fc40000fa4270 */
[----:B------:R-:W-:Y:S01]  /*4830*/  F2FP.TF32.F32.PACK_B R37, R37 ;  /* 0x00000025ff25723e */ /* 0x000fe200024050ff */
[----:B------:R-:W-:Y:S01]  /*4840*/  @P4 STG.E desc[UR48][R4.64+0x44], R33 ;  /* 0x0000442104004986 */ /* 0x000fe2000c101930 */
[----:B------:R-:W-:Y:S01]  /*4850*/  ISETP.GT.AND P4, PT, R0, 0x8, P3 ;  /* 0x000000080000780c */ /* 0x000fe20001f84270 */
[-C--:B0-----:R-:W-:Y:S01]  /*4860*/  FMUL R9, R36, R56.reuse ;  /* 0x0000003824097220 */ /* 0x081fe20000400000 */
[----:B------:R-:W-:Y:S01]  /*4870*/  ISETP.GT.AND P3, PT, R0, RZ, P2 ;  /* 0x000000ff0000720c */ /* 0x000fe20001764270 */
[----:B------:R0:W-:Y:S01]  /*4880*/  @P0 STG.E desc[UR48][R6.64+0x40], R3 ;  /* 0x0000400306000986 */ /* 0x0001e2000c101930 */
[----:B------:R-:W-:Y:S02]  /*4890*/  ISETP.GT.AND P0, PT, R22, 0x20, PT ;  /* 0x000000201600780c */ /* 0x000fe40003f04270 */
[----:B------:R-:W-:Y:S01]  /*48a0*/  F2FP.TF32.F32.PACK_B R9, R9 ;  /* 0x00000009ff09723e */ /* 0x000fe200024050ff */
[----:B-1----:R-:W-:Y:S01]  /*48b0*/  FMUL R11, R40, R56 ;  /* 0x00000038280b7220 */ /* 0x002fe20000400000 */
[----:B------:R-:W-:-:S02]  /*48c0*/  ISETP.GT.AND P1, PT, R0, 0x8, P1 ;  /* 0x000000080000780c */ /* 0x000fc40000f24270 */
[----:B------:R-:W-:Y:S02]  /*48d0*/  F2FP.TF32.F32.PACK_B R39, R39 ;  /* 0x00000027ff27723e */ /* 0x000fe400024050ff */
[----:B------:R-:W-:Y:S01]  /*48e0*/  F2FP.TF32.F32.PACK_B R11, R11 ;  /* 0x0000000bff0b723e */ /* 0x000fe200024050ff */
[----:B------:R-:W-:Y:S01]  /*48f0*/  @P4 STG.E desc[UR48][R6.64+0x44], R35 ;  /* 0x0000442306004986 */ /* 0x000fe2000c101930 */
[----:B------:R-:W-:Y:S01]  /*4900*/  ISETP.GT.AND P4, PT, R0, 0x8, P2 ;  /* 0x000000080000780c */ /* 0x000fe20001784270 */
[----:B0-----:R-:W-:Y:S01]  /*4910*/  FMUL R3, R38, R56 ;  /* 0x0000003826037220 */ /* 0x001fe20000400000 */
[----:B------:R-:W-:Y:S01]  /*4920*/  ISETP.GT.AND P2, PT, R22, 0x21, PT ;  /* 0x000000211600780c */ /* 0x000fe20003f44270 */
[----:B------:R0:W-:Y:S01]  /*4930*/  @P5 STG.E desc[UR48][R4.64+0x60], R9 ;  /* 0x0000600904005986 */ /* 0x0001e2000c101930 */
[C---:B------:R-:W-:Y:S02]  /*4940*/  ISETP.GT.AND P5, PT, R0.reuse, RZ, P0 ;  /* 0x000000ff0000720c */ /* 0x040fe400007a4270 */
[----:B------:R-:W-:Y:S01]  /*4950*/  F2FP.TF32.F32.PACK_B R3, R3 ;  /* 0x00000003ff03723e */ /* 0x000fe200024050ff */
[----:B------:R-:W-:Y:S01]  /*4960*/  @P3 STG.E desc[UR48][R4.64+0x64], R37 ;  /* 0x0000642504003986 */ /* 0x000fe2000c101930 */
[----:B------:R-:W-:-:S02]  /*4970*/  ISETP.GT.AND P3, PT, R0, RZ, P2 ;  /* 0x000000ff0000720c */ /* 0x000fc40001764270 */
[----:B------:R-:W-:Y:S01]  /*4980*/  F2FP.TF32.F32.PACK_B R41, R41 ;  /* 0x00000029ff29723e */ /* 0x000fe200024050ff */
[----:B------:R1:W-:Y:S01]  /*4990*/  @P1 STG.E desc[UR48][R6.64+0x60], R3 ;  /* 0x0000600306001986 */ /* 0x0003e2000c101930 */
[----:B------:R-:W-:Y:S02]  /*49a0*/  ISETP.GT.AND P0, PT, R0, 0x8, P0 ;  /* 0x000000080000780c */ /* 0x000fe40000704270 */
[----:B------:R-:W-:Y:S01]  /*49b0*/  F2FP.TF32.F32.PACK_B R43, R43 ;  /* 0x0000002bff2b723e */ /* 0x000fe200024050ff */
[----:B------:R-:W-:Y:S01]  /*49c0*/  @P4 STG.E desc[UR48][R6.64+0x64], R39 ;  /* 0x0000642706004986 */ /* 0x000fe2000c101930 */
[----:B------:R-:W-:Y:S01]  /*49d0*/  ISETP.GT.AND P4, PT, R22, 0x28, PT ;  /* 0x000000281600780c */ /* 0x000fe20003f84270 */
[----:B0-----:R-:W-:Y:S01]  /*49e0*/  FMUL R9, R44, R56 ;  /* 0x000000382c097220 */ /* 0x001fe20000400000 */
[----:B------:R-:W-:Y:S01]  /*49f0*/  F2FP.TF32.F32.PACK_B R45, R45 ;  /* 0x0000002dff2d723e */ /* 0x000fe200024050ff */
[----:B------:R0:W-:Y:S01]  /*4a00*/  @P5 STG.E desc[UR48][R4.64+0x80], R11 ;  /* 0x0000800b04005986 */ /* 0x0001e2000c101930 */
[----:B------:R-:W-:-:S02]  /*4a10*/  ISETP.GT.AND P5, PT, R22, 0x29, PT ;  /* 0x000000291600780c */ /* 0x000fc40003fa4270 */
[----:B------:R-:W-:Y:S01]  /*4a20*/  F2FP.TF32.F32.PACK_B R9, R9 ;  /* 0x00000009ff09723e */ /* 0x000fe200024050ff */
[----:B------:R-:W-:Y:S01]  /*4a30*/  @P3 STG.E desc[UR48][R4.64+0x84], R41 ;  /* 0x0000842904003986 */ /* 0x000fe2000c101930 */
[----:B------:R-:W-:Y:S01]  /*4a40*/  ISETP.GT.AND P3, PT, R0, 0x8, P2 ;  /* 0x000000080000780c */ /* 0x000fe20001764270 */
[-C--:B-1----:R-:W-:Y:S01]  /*4a50*/  FMUL R3, R42, R56.reuse ;  /* 0x000000382a037220 */ /* 0x082fe20000400000 */
[C---:B------:R-:W-:Y:S02]  /*4a60*/  ISETP.GT.AND P2, PT, R0.reuse, RZ, P4 ;  /* 0x000000ff0000720c */ /* 0x040fe40002744270 */
[C---:B------:R-:W-:Y:S02]  /*4a70*/  ISETP.GT.AND P1, PT, R0.reuse, RZ, P5 ;  /* 0x000000ff0000720c */ /* 0x040fe40002f24270 */
[----:B------:R-:W-:Y:S01]  /*4a80*/  ISETP.GT.AND P4, PT, R0, 0x8, P4 ;  /* 0x000000080000780c */ /* 0x000fe20002784270 */
[----:B0-----:R-:W-:Y:S01]  /*4a90*/  FMUL R11, R46, R56 ;  /* 0x000000382e0b7220 */ /* 0x001fe20000400000 */
[----:B------:R-:W-:-:S02]  /*4aa0*/  ISETP.GT.AND P5, PT, R0, 0x8, P5 ;  /* 0x000000080000780c */ /* 0x000fc40002fa4270 */
[----:B------:R-:W-:Y:S02]  /*4ab0*/  F2FP.TF32.F32.PACK_B R3, R3 ;  /* 0x00000003ff03723e */ /* 0x000fe400024050ff */
[----:B------:R-:W-:Y:S02]  /*4ac0*/  F2FP.TF32.F32.PACK_B R11, R11 ;  /* 0x0000000bff0b723e */ /* 0x000fe400024050ff */
[----:B------:R-:W-:Y:S01]  /*4ad0*/  F2FP.TF32.F32.PACK_B R47, R47 ;  /* 0x0000002fff2f723e */ /* 0x000fe200024050ff */
[----:B------:R0:W-:Y:S01]  /*4ae0*/  @P0 STG.E desc[UR48][R6.64+0x80], R3 ;  /* 0x0000800306000986 */ /* 0x0001e2000c101930 */
[----:B------:R-:W-:Y:S02]  /*4af0*/  F2FP.TF32.F32.PACK_B R49, R49 ;  /* 0x00000031ff31723e */ /* 0x000fe400024050ff */
[C---:B------:R-:W-:Y:S01]  /*4b00*/  ISETP.GT.AND P0, PT, R22.reuse, 0x39, PT ;  /* 0x000000391600780c */ /* 0x040fe20003f04270 */
[----:B------:R-:W-:Y:S01]  /*4b10*/  @P3 STG.E desc[UR48][R6.64+0x84], R43 ;  /* 0x0000842b06003986 */ /* 0x000fe2000c101930 */
[----:B------:R-:W-:-:S02]  /*4b20*/  ISETP.GT.AND P3, PT, R22, 0x30, PT ;  /* 0x000000301600780c */ /* 0x000fc40003f64270 */
[----:B------:R-:W-:Y:S01]  /*4b30*/  F2FP.TF32.F32.PACK_B R51, R51 ;  /* 0x00000033ff33723e */ /* 0x000fe200024050ff */
[----:B------:R1:W-:Y:S01]  /*4b40*/  @P2 STG.E desc[UR48][R4.64+0xa0], R9 ;  /* 0x0000a00904002986 */ /* 0x0003e2000c101930 */
[----:B------:R-:W-:Y:S02]  /*4b50*/  ISETP.GT.AND P2, PT, R22, 0x31, PT ;  /* 0x000000311600780c */ /* 0x000fe40003f44270 */
[----:B------:R-:W-:Y:S01]  /*4b60*/  F2FP.TF32.F32.PACK_B R13, R13 ;  /* 0x0000000dff0d723e */ /* 0x000fe200024050ff */
[----:B------:R-:W-:Y:S01]  /*4b70*/  @P1 STG.E desc[UR48][R4.64+0xa4], R45 ;  /* 0x0000a42d04001986 */ /* 0x000fe2000c101930 */
[----:B0-----:R-:W-:Y:S01]  /*4b80*/  FMUL R3, R48, R56 ;  /* 0x0000003830037220 */ /* 0x001fe20000400000 */
[----:B------:R-:W-:Y:S02]  /*4b90*/  ISETP.GT.AND P1, PT, R22, 0x38, PT ;  /* 0x000000381600780c */ /* 0x000fe40003f24270 */
[----:B------:R0:W-:Y:S01]  /*4ba0*/  @P4 STG.E desc[UR48][R6.64+0xa0], R11 ;  /* 0x0000a00b06004986 */ /* 0x0001e2000c101930 */
[----:B------:R-:W-:-:S02]  /*4bb0*/  ISETP.GT.AND P4, PT, R0, RZ, P3 ;  /* 0x000000ff0000720c */ /* 0x000fc40001f84270 */
[----:B------:R-:W-:Y:S01]  /*4bc0*/  F2FP.TF32.F32.PACK_B R3, R3 ;  /* 0x00000003ff03723e */ /* 0x000fe200024050ff */
[----:B------:R-:W-:Y:S01]  /*4bd0*/  @P5 STG.E desc[UR48][R6.64+0xa4], R47 ;  /* 0x0000a42f06005986 */ /* 0x000fe2000c101930 */
[----:B------:R-:W-:Y:S01]  /*4be0*/  ISETP.GT.AND P5, PT, R0, RZ, P2 ;  /* 0x000000ff0000720c */ /* 0x000fe200017a4270 */
[-C--:B-1----:R-:W-:Y:S01]  /*4bf0*/  FMUL R9, R50, R56.reuse ;  /* 0x0000003832097220 */ /* 0x082fe20000400000 */
[C---:B------:R-:W-:Y:S02]  /*4c00*/  ISETP.GT.AND P3, PT, R0.reuse, 0x8, P3 ;  /* 0x000000080000780c */ /* 0x040fe40001f64270 */
[----:B------:R-:W-:Y:S02]  /*4c10*/  ISETP.GT.AND P2, PT, R0, 0x8, P2 ;  /* 0x000000080000780c */ /* 0x000fe40001744270 */
[----:B------:R-:W-:Y:S01]  /*4c20*/  F2FP.TF32.F32.PACK_B R9, R9 ;  /* 0x00000009ff09723e */ /* 0x000fe200024050ff */
[----:B0-----:R-:W-:Y:S01]  /*4c30*/  FMUL R11, R54, R56 ;  /* 0x00000038360b7220 */ /* 0x001fe20000400000 */
[----:B------:R-:W-:Y:S01]  /*4c40*/  F2FP.TF32.F32.PACK_B R53, R53 ;  /* 0x00000035ff35723e */ /* 0x000fe200024050ff */
[----:B------:R-:W-:Y:S01]  /*4c50*/  @P4 STG.E desc[UR48][R4.64+0xc0], R3 ;  /* 0x0000c00304004986 */ /* 0x000fe2000c101930 */
[----:B------:R-:W-:-:S02]  /*4c60*/  ISETP.GT.AND P4, PT, R0, RZ, P1 ;  /* 0x000000ff0000720c */ /* 0x000fc40000f84270 */
[C---:B------:R-:W-:Y:S01]  /*4c70*/  ISETP.GT.AND P1, PT, R0.reuse, 0x8, P1 ;  /* 0x000000080000780c */ /* 0x040fe20000f24270 */
[----:B------:R-:W-:Y:S01]  /*4c80*/  @P5 STG.E desc[UR48][R4.64+0xc4], R49 ;  /* 0x0000c43104005986 */ /* 0x000fe2000c101930 */
[C---:B------:R-:W-:Y:S02]  /*4c90*/  ISETP.GT.AND P5, PT, R0.reuse, RZ, P0 ;  /* 0x000000ff0000720c */ /* 0x040fe400007a4270 */
[----:B------:R-:W-:Y:S01]  /*4ca0*/  ISETP.GT.AND P0, PT, R0, 0x8, P0 ;  /* 0x000000080000780c */ /* 0x000fe20000704270 */
[----:B------:R-:W-:Y:S01]  /*4cb0*/  @P3 STG.E desc[UR48][R6.64+0xc0], R9 ;  /* 0x0000c00906003986 */ /* 0x000fe2000c101930 */
[----:B------:R-:W-:Y:S02]  /*4cc0*/  F2FP.TF32.F32.PACK_B R11, R11 ;  /* 0x0000000bff0b723e */ /* 0x000fe400024050ff */
[----:B------:R-:W-:Y:S01]  /*4cd0*/  F2FP.TF32.F32.PACK_B R55, R55 ;  /* 0x00000037ff37723e */ /* 0x000fe200024050ff */
[----:B------:R-:W-:Y:S04]  /*4ce0*/  @P2 STG.E desc[UR48][R6.64+0xc4], R51 ;  /* 0x0000c43306002986 */ /* 0x000fe8000c101930 */
[----:B------:R-:W-:Y:S04]  /*4cf0*/  @P4 STG.E desc[UR48][R4.64+0xe0], R13 ;  /* 0x0000e00d04004986 */ /* 0x000fe8000c101930 */
[----:B------:R0:W-:Y:S02]  /*4d00*/  @P5 STG.E desc[UR48][R4.64+0xe4], R53 ;  /* 0x0000e43504005986 */ /* 0x0001e4000c101930 */
[----:B0-----:R-:W-:-:S02]  /*4d10*/  @P1 IMAD.MOV.U32 R4, RZ, RZ, R6 ;  /* 0x000000ffff041224 */ /* 0x001fc400078e0006 */
[----:B------:R-:W-:-:S05]  /*4d20*/  @P1 IMAD.MOV.U32 R5, RZ, RZ, R7 ;  /* 0x000000ffff051224 */ /* 0x000fca00078e0007 */
[----:B------:R0:W-:Y:S04]  /*4d30*/  @P1 STG.E desc[UR48][R4.64+0xe0], R11 ;  /* 0x0000e00b04001986 */ /* 0x0001e8000c101930 */
[----:B------:R0:W-:Y:S02]  /*4d40*/  @P0 STG.E desc[UR48][R6.64+0xe4], R55 ;  /* 0x0000e43706000986 */ /* 0x0001e4000c101930 */
.L_x_94:
[----:B------:R-:W-:Y:S05]  /*4d50*/  BSYNC B0 ;  /* 0x0000000000007941 */ /* 0x000fea0003800000 */
.L_x_32:
[----:B0-----:R-:W3:Y:S01]  /*4d60*/  LDL.64 R4, [R1] ;  /* 0x0000000001047983 */ /* 0x001ee20000100a00 */
[----:B------:R-:W-:Y:S01]  /*4d70*/  ULDC.64 UR4, c[0x0][0x650] ;  /* 0x0001940000047ab9 */ /* 0x000fe20000000a00 */
[----:B------:R-:W-:Y:S02]  /*4d80*/  IMAD.U32 R0, RZ, RZ, UR45 ;  /* 0x0000002dff007e24 */ /* 0x000fe4000f8e00ff */
[----:B------:R-:W-:Y:S02]  /*4d90*/  IMAD.MOV.U32 R22, RZ, RZ, -0x1 ;  /* 0xffffffffff167424 */ /* 0x000fe400078e00ff */
[----:B------:R0:W-:Y:S01]  /*4da0*/  SYNCS.ARRIVE.TRANS64.A1T0 RZ, [R0+UR41], RZ ;  /* 0x000000ff00ff79a7 */ /* 0x0001e20008100029 */
[----:B-----5:R-:W-:Y:S02]  /*4db0*/  IMAD.MOV.U32 R18, RZ, RZ, -0x1 ;  /* 0xffffffffff127424 */ /* 0x020fe400078e00ff */
[----:B--2---:R-:W-:Y:S01]  /*4dc0*/  IMAD.MOV.U32 R19, RZ, RZ, -0x1 ;  /* 0xffffffffff137424 */ /* 0x004fe200078e00ff */
[----:B0-----:R-:W-:-:S02]  /*4dd0*/  PRMT R0, RZ, 0x7610, R0 ;  /* 0x00007610ff007816 */ /* 0x001fc40000000000 */
[----:B---3--:R-:W-:-:S05]  /*4de0*/  LEA R16, P0, R4, R16, 0x1 ;  /* 0x0000001004107211 */ /* 0x008fca00078008ff */
[----:B------:R-:W-:Y:S01]  /*4df0*/  IMAD.X R17, R66, 0x1, R17, P0 ;  /* 0x0000000142117824 */ /* 0x000fe200000e0611 */
[----:B------:R-:W-:-:S04]  /*4e00*/  ISETP.GE.U32.AND P0, PT, R16, UR4, PT ;  /* 0x0000000410007c0c */ /* 0x000fc8000bf06070 */
[----:B------:R-:W-:-:S13]  /*4e10*/  ISETP.GE.U32.AND.EX P0, PT, R17, UR5, PT, P0 ;  /* 0x0000000511007c0c */ /* 0x000fda000bf06100 */
[----:B------:R-:W-:Y:S05]  /*4e20*/  @P0 BRA `(.L_x_95) ;  /* 0x00000004004c0947 */ /* 0x000fea0003800000 */
[----:B----4-:R-:W0:Y:S01]  /*4e30*/  LDC.64 R10, c[0x0][0x628] ;  /* 0x00018a00ff0a7b82 */ /* 0x010e220000000a00 */
[----:B------:R-:W2:Y:S01]  /*4e40*/  S2R R12, SR_CTAID.X ;  /* 0x00000000000c7919 */ /* 0x000ea20000002500 */
[----:B-1----:R-:W-:Y:S02]  /*4e50*/  IMAD.MOV.U32 R8, RZ, RZ, R16 ;  /* 0x000000ffff087224 */ /* 0x002fe400078e0010 */
[----:B------:R-:W-:Y:S01]  /*4e60*/  IMAD.MOV.U32 R9, RZ, RZ, R17 ;  /* 0x000000ffff097224 */ /* 0x000fe200078e0011 */
[----:B------:R-:W1:Y:S03]  /*4e70*/  S2R R18, SR_CTAID.Y ;  /* 0x0000000000127919 */ /* 0x000e660000002600 */
[----:B------:R-:W3:Y:S08]  /*4e80*/  LDC R0, c[0x0][0x630] ;  /* 0x00018c00ff007b82 */ /* 0x000ef00000000800 */
[----:B------:R-:W4:Y:S01]  /*4e90*/  LDC.64 R14, c[0x0][0x620] ;  /* 0x00018800ff0e7b82 */ /* 0x000f220000000a00 */
[----:B0-----:R-:W-:-:S04]  /*4ea0*/  ISETP.NE.U32.AND P0, PT, R10, RZ, PT ;  /* 0x000000ff0a00720c */ /* 0x001fc80003f05070 */
[----:B------:R-:W-:-:S13]  /*4eb0*/  ISETP.NE.AND.EX P0, PT, R11, RZ, PT, P0 ;  /* 0x000000ff0b00720c */ /* 0x000fda0003f05300 */
[----:B-1234-:R-:W-:Y:S05]  /*4ec0*/  @!P0 BRA `(.L_x_96) ;  /* 0x0000000000288947 */ /* 0x01efea0003800000 */
[----:B------:R-:W0:Y:S02]  /*4ed0*/  LDC R3, c[0x0][0x634] ;  /* 0x00018d00ff037b82 */ /* 0x000e240000000800 */
[----:B0-----:R-:W-:-:S05]  /*4ee0*/  IADD3 R3, P0, R16, R3, RZ ;  /* 0x0000000310037210 */ /* 0x001fca0007f1e0ff */
        /* <DEDUP_REMOVED lines=8> */
.L_x_96:
[-CC-:B------:R-:W-:Y:S01]  /*4f70*/  SHF.R.U64 R19, R8, R0.reuse, R9.reuse ;  /* 0x0000000008137219 */ /* 0x180fe20000001209 */
[----:B------:R-:W0:Y:S01]  /*4f80*/  LDC.64 R24, c[0x0][0x640] ;  /* 0x00019000ff187b82 */ /* 0x000e220000000a00 */
[----:B------:R-:W-:Y:S01]  /*4f90*/  SHF.R.U32.HI R0, RZ, R0, R9 ;  /* 0x00000000ff007219 */ /* 0x000fe20000011609 */
[----:B------:R-:W-:Y:S01]  /*4fa0*/  ULDC UR4, c[0x0][0x150] ;  /* 0x0000540000047ab9 */ /* 0x000fe20000000800 */
[----:B------:R-:W-:Y:S02]  /*4fb0*/  IADD3 R3, P0, RZ, -R19, RZ ;  /* 0x80000013ff037210 */ /* 0x000fe40007f1e0ff */
[----:B------:R-:W-:-:S03]  /*4fc0*/  I2FP.F32.U32 R7, R12 ;  /* 0x0000000c00077245 */ /* 0x000fc60000201000 */
[----:B------:R-:W1:Y:S01]  /*4fd0*/  LDC R6, c[0x0][0x618] ;  /* 0x00018600ff067b82 */ /* 0x000e620000000800 */
[----:B------:R-:W-:Y:S02]  /*4fe0*/  IMAD.X R5, RZ, RZ, ~R0, P0 ;  /* 0x000000ffff057224 */ /* 0x000fe400000e0e00 */
[----:B------:R-:W-:Y:S01]  /*4ff0*/  FMUL R7, R7, UR4 ;  /* 0x0000000407077c20 */ /* 0x000fe20008400000 */
[----:B------:R-:W-:Y:S01]  /*5000*/  ULDC UR4, c[0x0][0x154] ;  /* 0x0000550000047ab9 */ /* 0x000fe20000000800 */
[-C--:B------:R-:W-:Y:S02]  /*5010*/  IMAD R0, R5, R14.reuse, RZ ;  /* 0x0000000e05007224 */ /* 0x080fe400078e02ff */
[C---:B------:R-:W-:Y:S01]  /*5020*/  IMAD.WIDE.U32 R4, R3.reuse, R14, R16 ;  /* 0x0000000e03047225 */ /* 0x040fe200078e0010 */
[----:B------:R-:W2:Y:S01]  /*5030*/  LDC R8, c[0x0][0x608] ;  /* 0x00018200ff087b82 */ /* 0x000ea20000000800 */
[----:B------:R-:W3:Y:S02]  /*5040*/  F2I.U32.TRUNC.NTZ R7, R7 ;  /* 0x0000000700077305 */ /* 0x000ee4000020f000 */
[----:B------:R-:W-:Y:S01]  /*5050*/  IMAD R3, R3, R15, R0 ;  /* 0x0000000f03037224 */ /* 0x000fe200078e0200 */
[----:B------:R-:W-:-:S03]  /*5060*/  I2FP.F32.U32 R0, R18 ;  /* 0x0000001200007245 */ /* 0x000fc60000201000 */
[----:B------:R-:W-:Y:S01]  /*5070*/  IMAD.IADD R3, R5, 0x1, R3 ;  /* 0x0000000105037824 */ /* 0x000fe200078e0203 */
[----:B------:R-:W4:Y:S01]  /*5080*/  LDC R11, c[0x0][0x658] ;  /* 0x00019600ff0b7b82 */ /* 0x000f220000000800 */
[----:B0-----:R-:W-:-:S04]  /*5090*/  ISETP.NE.U32.AND P0, PT, R24, RZ, PT ;  /* 0x000000ff1800720c */ /* 0x001fc80003f05070 */
[----:B------:R-:W-:-:S03]  /*50a0*/  ISETP.NE.AND.EX P0, PT, R25, RZ, PT, P0 ;  /* 0x000000ff1900720c */ /* 0x000fc60003f05300 */
[----:B------:R-:W0:Y:S01]  /*50b0*/  LDC R9, c[0x0][0x144] ;  /* 0x00005100ff097b82 */ /* 0x000e220000000800 */
[-C--:B-1----:R-:W-:Y:S01]  /*50c0*/  SHF.R.U64 R10, R4, R6.reuse, R3 ;  /* 0x00000006040a7219 */ /* 0x082fe20000001203 */
[----:B---3--:R-:W-:Y:S01]  /*50d0*/  IMAD.MOV R7, RZ, RZ, -R7 ;  /* 0x000000ffff077224 */ /* 0x008fe200078e0a07 */
[----:B------:R-:W-:Y:S01]  /*50e0*/  SHF.R.U32.HI R3, RZ, R6, R3 ;  /* 0x00000006ff037219 */ /* 0x000fe20000011603 */
[----:B------:R-:W-:-:S04]  /*50f0*/  FMUL R6, R0, UR4 ;  /* 0x0000000400067c20 */ /* 0x000fc80008400000 */
[----:B------:R-:W1:Y:S01]  /*5100*/  LDC R21, c[0x0][0x148] ;  /* 0x00005200ff157b82 */ /* 0x000e620000000800 */
[----:B------:R3:W0:Y:S01]  /*5110*/  F2I.U32.TRUNC.NTZ R14, R6 ;  /* 0x00000006000e7305 */ /* 0x000622000020f000 */
[-CC-:B--2---:R-:W-:Y:S02]  /*5120*/  SHF.R.U64 R13, R10, R8.reuse, R3.reuse ;  /* 0x000000080a0d7219 */ /* 0x184fe40000001203 */
[----:B------:R-:W-:-:S04]  /*5130*/  SHF.R.U32.HI R0, RZ, R8, R3 ;  /* 0x00000008ff007219 */ /* 0x000fc80000011603 */
[----:B------:R-:W2:Y:S01]  /*5140*/  LDC R20, c[0x0][0x648] ;  /* 0x00019200ff147b82 */ /* 0x000ea20000000800 */
[-CC-:B----4-:R-:W-:Y:S02]  /*5150*/  SHF.R.U64 R15, R13, R11.reuse, R0.reuse ;  /* 0x0000000b0d0f7219 */ /* 0x190fe40000001200 */
[----:B------:R-:W-:-:S03]  /*5160*/  SHF.R.U32.HI R5, RZ, R11, R0 ;  /* 0x0000000bff057219 */ /* 0x000fc60000011600 */
[----:B------:R-:W-:Y:S02]  /*5170*/  IMAD.MOV.U32 R4, RZ, RZ, R15 ;  /* 0x000000ffff047224 */ /* 0x000fe400078e000f */
[----:B------:R-:W4:Y:S01]  /*5180*/  LDC R26, c[0x0][0x638] ;  /* 0x00018e00ff1a7b82 */ /* 0x000f220000000800 */
[----:B0-----:R-:W-:-:S07]  /*5190*/  IMAD R22, R9, R7, R12 ;  /* 0x0000000709167224 */ /* 0x001fce00078e020c */
[----:B------:R-:W0:Y:S08]  /*51a0*/  LDC R27, c[0x0][0x610] ;  /* 0x00018400ff1b7b82 */ /* 0x000e300000000800 */
[----:B------:R-:W0:Y:S01]  /*51b0*/  LDC R28, c[0x0][0x600] ;  /* 0x00018000ff1c7b82 */ /* 0x000e220000000800 */
[----:B-123--:R-:W-:Y:S05]  /*51c0*/  @!P0 BRA `(.L_x_97) ;  /* 0x0000000000288947 */ /* 0x00efea0003800000 */
[----:B------:R-:W1:Y:S02]  /*51d0*/  LDC R0, c[0x0][0x64c] ;  /* 0x00019300ff007b82 */ /* 0x000e640000000800 */
[----:B-1----:R-:W-:-:S05]  /*51e0*/  IADD3 R3, P0, R15, R0, RZ ;  /* 0x000000000f037210 */ /* 0x002fca0007f1e0ff */
        /* <DEDUP_REMOVED lines=8> */
.L_x_97:
[----:B------:R-:W-:Y:S01]  /*5270*/  ISETP.NE.AND P0, PT, R2, 0x1, PT ;  /* 0x000000010200780c */ /* 0x000fe20003f05270 */
[----:B------:R-:W-:Y:S01]  /*5280*/  IMAD.MOV R14, RZ, RZ, -R14 ;  /* 0x000000ffff0e7224 */ /* 0x000fe200078e0a0e */
[----:B------:R-:W-:Y:S02]  /*5290*/  SHF.R.U64 R0, R4, R20, R5 ;  /* 0x0000001404007219 */ /* 0x000fe40000001205 */
[----:B------:R-:W-:Y:S02]  /*52a0*/  LOP3.LUT R3, R13, R68, RZ, 0xc0, !PT ;  /* 0x000000440d037212 */ /* 0x000fe400078ec0ff */
[----:B------:R-:W-:Y:S01]  /*52b0*/  LOP3.LUT R5, R10, R67, RZ, 0xc0, !PT ;  /* 0x000000430a057212 */ /* 0x000fe200078ec0ff */
[----:B------:R-:W-:Y:S02]  /*52c0*/  IMAD.MOV R4, RZ, RZ, -R0 ;  /* 0x000000ffff047224 */ /* 0x000fe400078e0a00 */
[----:B------:R-:W-:Y:S02]  /*52d0*/  IMAD R3, R64, R0, R3 ;  /* 0x0000000040037224 */ /* 0x000fe400078e0203 */
[----:B----4-:R-:W-:-:S02]  /*52e0*/  IMAD R0, R4, R26, R15 ;  /* 0x0000001a04007224 */ /* 0x010fc400078e020f */
[----:B------:R-:W-:Y:S02]  /*52f0*/  @P0 IMAD R22, R21, R14, R18 ;  /* 0x0000000e15160224 */ /* 0x000fe400078e0212 */
[----:B------:R-:W-:Y:S02]  /*5300*/  IMAD.MOV.U32 R4, RZ, RZ, 0x1 ;  /* 0x00000001ff047424 */ /* 0x000fe400078e00ff */
[----:B0-----:R-:W-:Y:S02]  /*5310*/  IMAD R22, R3, R27, R22 ;  /* 0x0000001b03167224 */ /* 0x001fe400078e0216 */
[----:B------:R-:W-:Y:S01]  /*5320*/  IMAD R3, R0, R28, R5 ;  /* 0x0000001c00037224 */ /* 0x000fe200078e0205 */
[----:B------:R-:W-:-:S04]  /*5330*/  PRMT R0, R4, 0x7610, R0 ;  /* 0x0000761004007816 */ /* 0x000fc80000000000 */
[----:B------:R-:W-:Y:S02]  /*5340*/  SEL R18, R3, R22, !P0 ;  /* 0x0000001603127207 */ /* 0x000fe40004000000 */
[----:B------:R-:W-:-:S07]  /*5350*/  SEL R22, R22, R3, !P0 ;  /* 0x0000000316167207 */ /* 0x000fce0004000000 */
.L_x_95:
[----:B------:R-:W-:Y:S01]  /*5360*/  LOP3.LUT P0, RZ, R0, 0xff, RZ, 0xc0, !PT ;  /* 0x000000ff00ff7812 */ /* 0x000fe2000780c0ff */
[----:B------:R-:W-:Y:S01]  /*5370*/  UIMAD.WIDE.U32 UR4, UR36, -0x55555555, URZ ;  /* 0xaaaaaaab240478a5 */ /* 0x000fe2000f8e003f */
[----:B------:R-:W-:-:S03]  /*5380*/  LOP3.LUT R73, R73, 0x1, RZ, 0x3c, !PT ;  /* 0x0000000149497812 */ /* 0x000fc600078e3cff */
[----:B------:R-:W-:-:S04]  /*5390*/  USHF.R.U32.HI UR4, URZ, 0x2, UR5 ;  /* 0x000000023f047899 */ /* 0x000fc80008011605 */
[----:B------:R-:W-:-:S04]  /*53a0*/  UIMAD UR36, UR4, -0x6, UR36 ;  /* 0xfffffffa042478a4 */ /* 0x000fc8000f8e0224 */
[----:B------:R-:W-:Y:S08]  /*53b0*/  @P0 BRA `(.L_x_98) ;  /* 0xffffffc000880947 */ /* 0x000ff0000383ffff */
[----:B------:R-:W-:Y:S05]  /*53c0*/  EXIT ;  /* 0x000000000000794d */ /* 0x000fea0003800000 */
.L_x_13:
[----:B------:R-:W-:-:S08]  /*53d0*/  ISETP.NE.AND P0, PT, R14, RZ, PT ;  /* 0x000000ff0e00720c */ /* 0x000fd00003f05270 */
[----:B0-----:R-:W0:-:S00]  /*53e0*/  USETMAXREG.DEALLOC.CTAPOOL 0x28 ;  /* 0x00000028000079c8 */ /* 0x001e0000080e0500 */
[----:B------:R-:W-:Y:S05]  /*53f0*/  @P0 EXIT ;  /* 0x000000000000094d */ /* 0x000fea0003800000 */
[----:B0-----:R-:W-:Y:S01]  /*5400*/  LOP3.LUT P0, RZ, R3, 0xff, RZ, 0xc0, !PT ;  /* 0x000000ff03ff7812 */ /* 0x001fe2000780c0ff */
[----:B------:R-:W-:Y:S02]  /*5410*/  IMAD.MOV.U32 R3, RZ, RZ, 0x1 ;  /* 0x00000001ff037424 */ /* 0x000fe400078e00ff */
[----:B------:R-:W-:-:S10]  /*5420*/  IMAD.MOV.U32 R8, RZ, RZ, RZ ;  /* 0x000000ffff087224 */ /* 0x000fd400078e00ff */
[----:B------:R-:W-:Y:S05]  /*5430*/  @!P0 BRA `(.L_x_99) ;  /* 0x0000000c008c8947 */ /* 0x000fea0003800000 */
[----:B------:R-:W-:Y:S01]  /*5440*/  LOP3.LUT P0, RZ, R4, 0x1f, RZ, 0xc0, !PT ;  /* 0x0000001f04ff7812 */ /* 0x000fe2000780c0ff */
[----:B------:R-:W-:Y:S01]  /*5450*/  ULDC UR21, c[0x0][0x658] ;  /* 0x0001960000157ab9 */ /* 0x000fe20000000800 */
[----:B------:R-:W-:Y:S01]  /*5460*/  UMOV UR4, 0xffffffff ;  /* 0xffffffff00047882 */ /* 0x000fe20000000000 */
[----:B------:R-:W-:Y:S01]  /*5470*/  BSSY B0, `(.L_x_99) ;  /* 0x00000df000007945 */ /* 0x000fe20003800000 */
[----:B------:R-:W-:Y:S01]  /*5480*/  USHF.L.U32 UR4, UR4, UR21, URZ ;  /* 0x0000001504047299 */ /* 0x000fe2000800063f */
[C---:B------:R-:W-:Y:S01]  /*5490*/  ISETP.NE.AND P2, PT, R5.reuse, RZ, PT ;  /* 0x000000ff0500720c */ /* 0x040fe20003f45270 */
[----:B------:R-:W-:Y:S01]  /*54a0*/  IMAD.MOV.U32 R10, RZ, RZ, 0x1 ;  /* 0x00000001ff0a7424 */ /* 0x000fe200078e00ff */
[----:B------:R-:W-:Y:S01]  /*54b0*/  ISETP.NE.OR P0, PT, R5, RZ, !P0 ;  /* 0x000000ff0500720c */ /* 0x000fe20004705670 */
[----:B------:R-:W-:Y:S01]  /*54c0*/  IMAD.MOV.U32 R3, RZ, RZ, 0x1 ;  /* 0x00000001ff037424 */ /* 0x000fe200078e00ff */
[----:B------:R-:W-:Y:S01]  /*54d0*/  LOP3.LUT R9, R23, 0x2, RZ, 0xfc, !PT ;  /* 0x0000000217097812 */ /* 0x000fe200078efcff */
[----:B------:R-:W-:Y:S01]  /*54e0*/  IMAD.MOV.U32 R8, RZ, RZ, RZ ;  /* 0x000000ffff087224 */ /* 0x000fe200078e00ff */
[----:B------:R-:W-:Y:S01]  /*54f0*/  ULDC UR13, c[0x0][0x600] ;  /* 0x00018000000d7ab9 */ /* 0x000fe20000000800 */
[----:B------:R-:W-:Y:S01]  /*5500*/  UMOV UR5, 0x1 ;  /* 0x0000000100057882 */ /* 0x000fe20000000000 */
[----:B------:R-:W-:-:S02]  /*5510*/  UIADD3 UR23, UR37, 0x1, URZ ;  /* 0x0000000125177890 */ /* 0x000fc4000fffe03f */
[----:B------:R-:W-:Y:S02]  /*5520*/  UIADD3 UR13, UR13, -0x1, URZ ;  /* 0xffffffff0d0d7890 */ /* 0x000fe4000fffe03f */
[----:B------:R-:W-:Y:S02]  /*5530*/  USHF.L.U32 UR21, UR5, UR21, URZ ;  /* 0x0000001505157299 */ /* 0x000fe4000800063f */
[----:B------:R-:W-:Y:S01]  /*5540*/  ULOP3.LUT UR22, URZ, UR4, URZ, 0x33, !UPT ;  /* 0x000000043f167292 */ /* 0x000fe2000f8e333f */
[----:B------:R-:W-:-:S11]  /*5550*/  ULDC.64 UR14, c[0x0][0x198] ;  /* 0x00006600000e7ab9 */ /* 0x000fd60000000a00 */
.L_x_111:
[----:B------:R-:W-:-:S03]  /*5560*/  UMOV UR4, 0xffffffff ;  /* 0xffffffff00047882 */ /* 0x000fc60000000000 */
[----:B------:R-:W-:Y:S05]  /*5570*/  BRA.DIV UR4, `(.L_x_100) ;  /* 0x0000001204a07947 */ /* 0x000fea000b800000 */
[----:B------:R-:W-:-:S13]  /*5580*/  ELECT P6, URZ, PT ;  /* 0x00000000003f782f */ /* 0x000fda00038c0000 */
.L_x_126:
[----:B------:R-:W0:Y:S01]  /*5590*/  LDC R4, c[0x0][0x28c] ;  /* 0x0000a300ff047b82 */ /* 0x000e220000000800 */
[----:B------:R-:W-:Y:S01]  /*55a0*/  BSSY B1, `(.L_x_101) ;  /* 0x0000057000017945 */ /* 0x000fe20003800000 */
[----:B0-----:R-:W-:-:S13]  /*55b0*/  ISETP.LT.OR P6, PT, R4, 0x1, !P6 ;  /* 0x000000010400780c */ /* 0x001fda00077c1670 */
[----:B------:R-:W-:Y:S05]  /*55c0*/  @P6 BRA `(.L_x_102) ;  /* 0x0000000400506947 */ /* 0x000fea0003800000 */
[----:B------:R-:W-:Y:S02]  /*55d0*/  IMAD.SHL.U32 R22, R22, 0x40, RZ ;  /* 0x0000004016167824 */ /* 0x000fe400078e00ff */
[----:B------:R-:W-:Y:S02]  /*55e0*/  IMAD.SHL.U32 R18, R18, 0x40, RZ ;  /* 0x0000004012127824 */ /* 0x000fe400078e00ff */
[----:B------:R-:W-:Y:S02]  /*55f0*/  IMAD.MOV.U32 R13, RZ, RZ, RZ ;  /* 0x000000ffff0d7224 */ /* 0x000fe400078e00ff */
[----:B------:R-:W-:Y:S02]  /*5600*/  IMAD.U32 R14, RZ, RZ, UR23 ;  /* 0x00000017ff0e7e24 */ /* 0x000fe4000f8e00ff */
[----:B------:R-:W-:Y:S02]  /*5610*/  IMAD.MOV.U32 R4, RZ, RZ, R3 ;  /* 0x000000ffff047224 */ /* 0x000fe400078e0003 */
[----:B------:R-:W-:-:S07]  /*5620*/  IMAD.MOV.U32 R5, RZ, RZ, R8 ;  /* 0x000000ffff057224 */ /* 0x000fce00078e0008 */
.L_x_106:
[----:B------:R-:W0:Y:S01]  /*5630*/  S2R R7, SR_CgaCtaId ;  /* 0x0000000000077919 */ /* 0x000e220000008800 */
[----:B------:R-:W-:-:S04]  /*5640*/  MOV R6, 0x400 ;  /* 0x0000040000067802 */ /* 0x000fc80000000f00 */
[----:B0-----:R-:W-:Y:S02]  /*5650*/  LEA R12, R7, R6, 0x18 ;  /* 0x00000006070c7211 */ /* 0x001fe400078ec0ff */
[----:B------:R-:W-:Y:S01]  /*5660*/  SHF.L.U32 R6, R4, 0x1f, RZ ;  /* 0x0000001f04067819 */ /* 0x000fe200000006ff */
[----:B------:R-:W0:Y:S02]  /*5670*/  @!P2 LDC R7, c[0x0][0x500] ;  /* 0x00014000ff07ab82 */ /* 0x000e240000000800 */
[----:B------:R-:W-:-:S04]  /*5680*/  IMAD R11, R5, 0x8, R12 ;  /* 0x00000008050b7824 */ /* 0x000fc800078e020c */
[----:B------:R-:W1:Y:S02]  /*5690*/  SYNCS.PHASECHK.TRANS64.TRYWAIT P1, [R11+URZ+0x30], R6 ;  /* 0x000030060b0075a7 */ /* 0x000e64000802017f */
[----:B-1----:R-:W-:Y:S05]  /*56a0*/  @!P1 BRA `(.L_x_103) ;  /* 0x0000001000749947 */ /* 0x002fea0003800000 */
.L_x_127:
[----:B-1----:R-:W-:Y:S01]  /*56b0*/  PRMT R6, R9, 0x9910, RZ ;  /* 0x0000991009067816 */ /* 0x002fe200000000ff */
[----:B0-----:R0:W-:Y:S03]  /*56c0*/  @!P2 SYNCS.ARRIVE.TRANS64 RZ, [R11+URZ], R7 ;  /* 0x000000070bffa9a7 */ /* 0x0011e6000800003f */
[----:B------:R-:W-:-:S13]  /*56d0*/  ISETP.NE.AND P1, PT, R6, 0x2, PT ;  /* 0x000000020600780c */ /* 0x000fda0003f25270 */
[----:B0-----:R-:W-:Y:S05]  /*56e0*/  @P1 BRA `(.L_x_104) ;  /* 0x0000000000041947 */ /* 0x001fea0003800000 */
[----:B------:R-:W-:Y:S01]  /*56f0*/  BPT.TRAP 0x1 ;  /* 0x000000040000795c */ /* 0x000fe20000300000 */
.L_x_104:
[----:B------:R-:W-:Y:S05]  /*5700*/  @P0 BRA `(.L_x_105) ;  /* 0x0000000000040947 */ /* 0x000fea0003800000 */
[----:B------:R-:W-:Y:S01]  /*5710*/  BPT.TRAP 0x1 ;  /* 0x000000040000795c */ /* 0x000fe20000300000 */
.L_x_105:
[----:B------:R-:W-:Y:S01]  /*5720*/  IMAD R12, R5, 0x8000, R12 ;  /* 0x00008000050c7824 */ /* 0x000fe200078e020c */
[----:B------:R-:W-:Y:S01]  /*5730*/  R2UR UR10, R13 ;  /* 0x000000000d0a72ca */ /* 0x000fe200000e0000 */
[----:B------:R-:W-:Y:S01]  /*5740*/  UIADD3 UR30, UP0, UR14, 0xf0, URZ ;  /* 0x000000f00e1e7890 */ /* 0x000fe2000ff1e03f */
[----:B------:R-:W-:Y:S01]  /*5750*/  R2UR UR9, R11 ;  /* 0x000000000b0972ca */ /* 0x000fe200000e0000 */
[----:B------:R-:W-:Y:S01]  /*5760*/  VIADD R14, R14, 0xffffffff ;  /* 0xffffffff0e0e7836 */ /* 0x000fe20000000000 */
[----:B------:R-:W-:Y:S01]  /*5770*/  R2UR UR18, R12 ;  /* 0x000000000c1272ca */ /* 0x000fe200000e0000 */
[----:B------:R-:W-:Y:S01]  /*5780*/  UIADD3.X UR31, URZ, UR15, URZ, UP0, !UPT ;  /* 0x0000000f3f1f7290 */ /* 0x000fe200087fe43f */
[----:B------:R-:W-:Y:S01]  /*5790*/  R2UR UR11, R22 ;  /* 0x00000000160b72ca */ /* 0x000fe200000e0000 */
[----:B------:R-:W-:Y:S01]  /*57a0*/  UIADD3 UR4, UP1, UR14, 0x1f0, URZ ;  /* 0x000001f00e047890 */ /* 0x000fe2000ff3e03f */
[----:B------:R-:W-:Y:S01]  /*57b0*/  R2UR UR12, R19 ;  /* 0x00000000130c72ca */ /* 0x000fe200000e0000 */
[----:B------:R-:W-:Y:S01]  /*57c0*/  UMOV UR6, 0x0 ;  /* 0x0000000000067882 */ /* 0x000fe20000000000 */
[----:B------:R-:W-:Y:S01]  /*57d0*/  R2UR UR35, R18 ;  /* 0x00000000122372ca */ /* 0x000fe200000e0000 */
[----:B------:R-:W-:Y:S01]  /*57e0*/  UMOV UR7, 0x10000000 ;  /* 0x1000000000077882 */ /* 0x000fe20000000000 */
[----:B------:R-:W-:Y:S01]  /*57f0*/  UIADD3.X UR5, URZ, UR15, URZ, UP1, !UPT ;  /* 0x0000000f3f057290 */ /* 0x000fe20008ffe43f */
[----:B------:R-:W-:Y:S01]  /*5800*/  ISETP.GT.AND P3, PT, R14, 0x1, PT ;  /* 0x000000010e00780c */ /* 0x000fe20003f64270 */
[----:B------:R-:W-:Y:S01]  /*5810*/  UIADD3 UR58, UR10, 0x20, URZ ;  /* 0x000000200a3a7890 */ /* 0x000fe2000fffe03f */
[----:B------:R-:W-:Y:S01]  /*5820*/  VIADD R5, R5, 0x1 ;  /* 0x0000000105057836 */ /* 0x000fe20000000000 */
[----:B------:R-:W-:Y:S01]  /*5830*/  UIADD3 UR50, UR10, 0x40, URZ ;  /* 0x000000400a327890 */ /* 0x000fe2000fffe03f */
[----:B------:R-:W-:Y:S01]  /*5840*/  VIADD R13, R13, 0x80 ;  /* 0x000000800d0d7836 */ /* 0x000fe20000000000 */
[----:B------:R-:W-:-:S02]  /*5850*/  UIADD3 UR8, UR18, 0x180, URZ ;  /* 0x0000018012087890 */ /* 0x000fc4000fffe03f */
[----:B------:R-:W-:Y:S01]  /*5860*/  UIADD3 UR56, UR18, 0x2180, URZ ;  /* 0x0000218012387890 */ /* 0x000fe2000fffe03f */
[C---:B------:R-:W-:Y:S01]  /*5870*/  ISETP.NE.AND P1, PT, R5.reuse, 0x6, PT ;  /* 0x000000060500780c */ /* 0x040fe20003f25270 */
[----:B------:R-:W-:Y:S02]  /*5880*/  UIADD3 UR48, UR18, 0x4180, URZ ;  /* 0x0000418012307890 */ /* 0x000fe4000fffe03f */
[----:B------:R-:W-:Y:S01]  /*5890*/  UIADD3 UR42, UR10, 0x60, URZ ;  /* 0x000000600a2a7890 */ /* 0x000fe2000fffe03f */
[----:B------:R-:W-:Y:S01]  /*58a0*/  SEL R7, RZ, 0x1, P1 ;  /* 0x00000001ff077807 */ /* 0x000fe20000800000 */
[----:B------:R-:W-:Y:S01]  /*58b0*/  UIADD3 UR40, UR18, 0x6180, URZ ;  /* 0x0000618012287890 */ /* 0x000fe2000fffe03f */
[----:B------:R0:W-:Y:S01]  /*58c0*/  UTMALDG.3D [UR8], [UR30], desc[UR6] ;  /* 0x000006081e0075b4 */ /* 0x0001e20008011000 */
[----:B------:R-:W-:Y:S01]  /*58d0*/  UIADD3 UR32, UR18, 0x30180, URZ ;  /* 0x0003018012207890 */ /* 0x000fe2000fffe03f */
[----:B------:R-:W-:Y:S01]  /*58e0*/  LOP3.LUT R4, R4, R7, RZ, 0x3c, !PT ;  /* 0x0000000704047212 */ /* 0x000fe200078e3cff */
[----:B------:R-:W-:Y:S01]  /*58f0*/  UIADD3 UR24, UR18, 0x32180, URZ ;  /* 0x0003218012187890 */ /* 0x000fe2000fffe03f */
[----:B------:R-:W-:Y:S01]  /*5900*/  SEL R5, R5, RZ, P1 ;  /* 0x000000ff05057207 */ /* 0x000fe20000800000 */
[----:B------:R-:W-:Y:S01]  /*5910*/  UIADD3 UR16, UR18, 0x34180, URZ ;  /* 0x0003418012107890 */ /* 0x000fe2000fffe03f */
[----:B------:R-:W-:Y:S01]  /*5920*/  UMOV UR57, UR9 ;  /* 0x0000000900397c82 */ /* 0x000fe20008000000 */
        /* <DEDUP_REMOVED lines=8> */
[----:B------:R1:W-:Y:S01]  /*59b0*/  UTMALDG.3D [UR56], [UR30], desc[UR6] ;  /* 0x000006381e0075b4 */ /* 0x0003e20008011000 */
[----:B------:R-:W-:Y:S01]  /*59c0*/  UMOV UR33, UR9 ;  /* 0x0000000900217c82 */ /* 0x000fe20008000000 */
[----:B------:R-:W-:Y:S01]  /*59d0*/  UMOV UR34, UR10 ;  /* 0x0000000a00227c82 */ /* 0x000fe20008000000 */
[----:B------:R-:W-:Y:S01]  /*59e0*/  UMOV UR36, UR12 ;  /* 0x0000000c00247c82 */ /* 0x000fe20008000000 */
[----:B------:R-:W-:Y:S01]  /*59f0*/  UMOV UR25, UR9 ;  /* 0x0000000900197c82 */ /* 0x000fe20008000000 */
[----:B------:R-:W-:Y:S01]  /*5a00*/  UMOV UR27, UR35 ;  /* 0x00000023001b7c82 */ /* 0x000fe20008000000 */
[----:B------:R-:W-:Y:S01]  /*5a10*/  UMOV UR28, UR12 ;  /* 0x0000000c001c7c82 */ /* 0x000fe20008000000 */
[----:B------:R-:W-:Y:S01]  /*5a20*/  UMOV UR26, UR58 ;  /* 0x0000003a001a7c82 */ /* 0x000fe20008000000 */
[----:B0-----:R-:W-:Y:S01]  /*5a30*/  UIADD3 UR8, UR18, 0x36180, URZ ;  /* 0x0003618012087890 */ /* 0x001fe2000fffe03f */
[----:B------:R1:W-:Y:S01]  /*5a40*/  UTMALDG.3D [UR48], [UR30], desc[UR6] ;  /* 0x000006301e0075b4 */ /* 0x0003e20008011000 */
[----:B------:R-:W-:Y:S01]  /*5a50*/  UMOV UR17, UR9 ;  /* 0x0000000900117c82 */ /* 0x000fe20008000000 */
[----:B------:R-:W-:Y:S01]  /*5a60*/  UMOV UR19, UR35 ;  /* 0x0000002300137c82 */ /* 0x000fe20008000000 */
[----:B------:R-:W-:Y:S01]  /*5a70*/  UMOV UR20, UR12 ;  /* 0x0000000c00147c82 */ /* 0x000fe20008000000 */
[----:B------:R-:W-:Y:S01]  /*5a80*/  UMOV UR18, UR50 ;  /* 0x0000003200127c82 */ /* 0x000fe20008000000 */
[----:B------:R-:W-:Y:S01]  /*5a90*/  UMOV UR11, UR35 ;  /* 0x00000023000b7c82 */ /* 0x000fe20008000000 */
[----:B------:R-:W-:Y:S01]  /*5aa0*/  UMOV UR10, UR42 ;  /* 0x0000002a000a7c82 */ /* 0x000fe20008000000 */
[----:B------:R1:W-:Y:S01]  /*5ab0*/  UTMALDG.3D [UR40], [UR30], desc[UR6] ;  /* 0x000006281e0075b4 */ /* 0x0003e20008011000 */
[----:B------:R1:W-:Y:S01]  /*5ac0*/  UTMALDG.3D [UR32], [UR4], desc[UR6] ;  /* 0x00000620040075b4 */ /* 0x0003e20008011000 */
[----:B------:R1:W-:Y:S01]  /*5ad0*/  UTMALDG.3D [UR24], [UR4], desc[UR6] ;  /* 0x00000618040075b4 */ /* 0x0003e20008011000 */
[----:B------:R1:W-:Y:S01]  /*5ae0*/  UTMALDG.3D [UR16], [UR4], desc[UR6] ;  /* 0x00000610040075b4 */ /* 0x0003e20008011000 */
[----:B------:R1:W-:Y:S02]  /*5af0*/  UTMALDG.3D [UR8], [UR4], desc[UR6] ;  /* 0x00000608040075b4 */ /* 0x0003e40008011000 */
[----:B-1----:R-:W-:Y:S05]  /*5b00*/  @P3 BRA `(.L_x_106) ;  /* 0xfffffff800c83947 */ /* 0x002fea000383ffff */
.L_x_102:
[----:B------:R-:W-:Y:S05]  /*5b10*/  BSYNC B1 ;  /* 0x0000000000017941 */ /* 0x000fea0003800000 */
.L_x_101:
[----:B------:R-:W2:Y:S01]  /*5b20*/  LDL.64 R20, [R1] ;  /* 0x0000000001147983 */ /* 0x000ea20000100a00 */
[----:B------:R-:W-:Y:S01]  /*5b30*/  LOP3.LUT P4, RZ, R10, 0xff, RZ, 0xc0, !PT ;  /* 0x000000ff0aff7812 */ /* 0x000fe2000788c0ff */
[----:B------:R-:W-:Y:S01]  /*5b40*/  VIADD R7, R8, UR37 ;  /* 0x0000002508077c36 */ /* 0x000fe20008000000 */
[----:B------:R-:W-:Y:S01]  /*5b50*/  ULDC.64 UR4, c[0x0][0x650] ;  /* 0x0001940000047ab9 */ /* 0x000fe20000000a00 */
[----:B------:R-:W-:Y:S01]  /*5b60*/  IMAD.U32 R8, RZ, RZ, UR37 ;  /* 0x00000025ff087e24 */ /* 0x000fe2000f8e00ff */
[----:B------:R-:W-:Y:S01]  /*5b70*/  UISETP.GE.U32.AND UP0, UPT, UR37, 0x6, UPT ;  /* 0x000000062500788c */ /* 0x000fe2000bf06070 */
[----:B------:R-:W-:Y:S01]  /*5b80*/  BSSY B1, `(.L_x_107) ;  /* 0x000006b000017945 */ /* 0x000fe20003800000 */
[----:B------:R-:W-:Y:S01]  /*5b90*/  ISETP.GT.U32.AND P1, PT, R7, 0x5, PT ;  /* 0x000000050700780c */ /* 0x000fe20003f24070 */
[----:B------:R-:W-:Y:S01]  /*5ba0*/  IMAD.MOV.U32 R22, RZ, RZ, -0x1 ;  /* 0xffffffffff167424 */ /* 0x000fe200078e00ff */
[----:B------:R-:W-:Y:S01]  /*5bb0*/  PRMT R10, RZ, 0x7610, R10 ;  /* 0x00007610ff0a7816 */ /* 0x000fe2000000000a */
[----:B------:R-:W-:Y:S01]  /*5bc0*/  IMAD.MOV.U32 R18, RZ, RZ, -0x1 ;  /* 0xffffffffff127424 */ /* 0x000fe200078e00ff */
[----:B------:R-:W-:Y:S01]  /*5bd0*/  ISETP.LT.U32.AND P1, PT, R8, 0x6, P1 ;  /* 0x000000060800780c */ /* 0x000fe20000f21070 */
[----:B------:R-:W-:Y:S01]  /*5be0*/  IMAD.MOV.U32 R19, RZ, RZ, -0x1 ;  /* 0xffffffffff137424 */ /* 0x000fe200078e00ff */
[----:B------:R-:W-:Y:S01]  /*5bf0*/  PLOP3.LUT P3, PT, PT, PT, UP0, 0x80, 0x0 ;  /* 0x000000000000781c */ /* 0x000fe20003f6f008 */
[----:B------:R-:W0:Y:S01]  /*5c00*/  @P4 S2R R5, SR_CgaCtaId ;  /* 0x0000000000054919 */ /* 0x000e220000008800 */
[----:B------:R-:W-:-:S04]  /*5c10*/  @P4 MOV R4, 0x400 ;  /* 0x0000040000044802 */ /* 0x000fc80000000f00 */
[----:B0-----:R-:W-:Y:S01]  /*5c20*/  @P4 LEA R6, R5, R4, 0x18 ;  /* 0x0000000405064211 */ /* 0x001fe200078ec0ff */
[----:B------:R-:W-:Y:S01]  /*5c30*/  IMAD.WIDE.U32 R4, R7, -0x55555555, RZ ;  /* 0xaaaaaaab07047825 */ /* 0x000fe200078e00ff */
[----:B------:R-:W-:Y:S02]  /*5c40*/  SEL R4, RZ, 0x1, !P1 ;  /* 0x00000001ff047807 */ /* 0x000fe40004800000 */
[----:B------:R0:W-:Y:S02]  /*5c50*/  @P4 SYNCS.ARRIVE.TRANS64.A1T0 RZ, [R6+URZ+0x98], RZ ;  /* 0x000098ff06ff49a7 */ /* 0x0001e4000810003f */
[----:B------:R-:W-:Y:S02]  /*5c60*/  LOP3.LUT R3, R3, R4, RZ, 0x3c, !PT ;  /* 0x0000000403037212 */ /* 0x000fe400078e3cff */
[----:B------:R-:W-:Y:S02]  /*5c70*/  PRMT R4, RZ, 0x7610, R4 ;  /* 0x00007610ff047816 */ /* 0x000fe40000000004 */
[----:B0-----:R-:W-:-:S04]  /*5c80*/  SHF.R.U32.HI R6, RZ, 0x2, R5 ;  /* 0x00000002ff067819 */ /* 0x001fc80000011605 */
[----:B------:R-:W-:Y:S01]  /*5c90*/  @P3 LOP3.LUT R3, R3, 0x1, R6, 0x78, !PT ;  /* 0x0000000103033812 */ /* 0x000fe200078e7806 */
[----:B------:R-:W-:Y:S01]  /*5ca0*/  IMAD R8, R6, -0x6, R7 ;  /* 0xfffffffa06087824 */ /* 0x000fe200078e0207 */
[----:B--2---:R-:W-:-:S04]  /*5cb0*/  IADD3 R16, P4, R16, R20, RZ ;  /* 0x0000001410107210 */ /* 0x004fc80007f9e0ff */
[----:B------:R-:W-:Y:S01]  /*5cc0*/  ISETP.GE.U32.AND P1, PT, R16, UR4, PT ;  /* 0x0000000410007c0c */ /* 0x000fe2000bf26070 */
[----:B------:R-:W-:-:S05]  /*5cd0*/  IMAD.X R17, R17, 0x1, R0, P4 ;  /* 0x0000000111117824 */ /* 0x000fca00020e0600 */
[----:B------:R-:W-:-:S13]  /*5ce0*/  ISETP.GE.U32.AND.EX P1, PT, R17, UR5, PT, P1 ;  /* 0x0000000511007c0c */ /* 0x000fda000bf26110 */
[----:B------:R-:W-:Y:S05]  /*5cf0*/  @P1 BRA `(.L_x_108) ;  /* 0x00000004004c1947 */ /* 0x000fea0003800000 */
[----:B------:R-:W0:Y:S01]  /*5d00*/  S2R R12, SR_CTAID.X ;  /* 0x00000000000c7919 */ /* 0x000e220000002500 */
[----:B------:R-:W-:Y:S01]  /*5d10*/  ULDC.64 UR4, c[0x0][0x628] ;  /* 0x00018a0000047ab9 */ /* 0x000fe20000000a00 */
[----:B------:R-:W1:Y:S01]  /*5d20*/  LDC R13, c[0x0][0x144] ;  /* 0x00005100ff0d7b82 */ /* 0x000e620000000800 */
[----:B------:R-:W-:Y:S01]  /*5d30*/  ISETP.NE.U32.AND P1, PT, RZ, UR4, PT ;  /* 0x00000004ff007c0c */ /* 0x000fe2000bf25070 */
[----:B------:R-:W2:Y:S01]  /*5d40*/  S2R R11, SR_CTAID.Y ;  /* 0x00000000000b7919 */ /* 0x000ea20000002600 */
[----:B------:R-:W-:Y:S01]  /*5d50*/  ULDC UR6, c[0x0][0x150] ;  /* 0x0000540000067ab9 */ /* 0x000fe20000000800 */
[----:B------:R-:W-:Y:S01]  /*5d60*/  ULDC UR7, c[0x0][0x630] ;  /* 0x00018c0000077ab9 */ /* 0x000fe20000000800 */
[----:B------:R-:W-:Y:S01]  /*5d70*/  ISETP.NE.AND.EX P1, PT, RZ, UR5, PT, P1 ;  /* 0x00000005ff007c0c */ /* 0x000fe2000bf25310 */
[----:B------:R-:W-:Y:S01]  /*5d80*/  IMAD.MOV.U32 R4, RZ, RZ, R16 ;  /* 0x000000ffff047224 */ /* 0x000fe200078e0010 */
[----:B0-----:R-:W-:-:S05]  /*5d90*/  I2FP.F32.U32 R5, R12 ;  /* 0x0000000c00057245 */ /* 0x001fca0000201000 */
[----:B------:R-:W-:Y:S01]  /*5da0*/  FMUL R14, R5, UR6 ;  /* 0x00000006050e7c20 */ /* 0x000fe20008400000 */
[----:B------:R-:W-:-:S05]  /*5db0*/  IMAD.MOV.U32 R5, RZ, RZ, R17 ;  /* 0x000000ffff057224 */ /* 0x000fca00078e0011 */
[----:B--2---:R-:W-:Y:S05]  /*5dc0*/  @!P1 BRA `(.L_x_109) ;  /* 0x0000000000289947 */ /* 0x004fea0003800000 */
[----:B------:R-:W-:Y:S02]  /*5dd0*/  ULDC UR6, c[0x0][0x634] ;  /* 0x00018d0000067ab9 */ /* 0x000fe40000000800 */
[----:B------:R-:W-:-:S05]  /*5de0*/  IADD3 R5, P1, R16, UR6, RZ ;  /* 0x0000000610057c10 */ /* 0x000fca000ff3e0ff */
[----:B------:R-:W-:-:S04]  /*5df0*/  IMAD.X R15, RZ, RZ, R17, P1 ;  /* 0x000000ffff0f7224 */ /* 0x000fc800008e0611 */
[----:B------:R-:W-:-:S04]  /*5e00*/  IMAD.WIDE.U32 R6, R15, UR4, RZ ;  /* 0x000000040f067c25 */ /* 0x000fc8000f8e00ff */
[----:B------:R-:W-:-:S04]  /*5e10*/  IMAD.WIDE.U32 R6, P1, R5, UR5, R6 ;  /* 0x0000000505067c25 */ /* 0x000fc8000f820006 */
[----:B------:R-:W-:-:S04]  /*5e20*/  IMAD.WIDE.U32 R4, R5, UR4, RZ ;  /* 0x0000000405047c25 */ /* 0x000fc8000f8e00ff */
[----:B------:R-:W-:Y:S01]  /*5e30*/  IMAD.MOV.U32 R4, RZ, RZ, R7 ;  /* 0x000000ffff047224 */ /* 0x000fe200078e0007 */
[----:B------:R-:W-:Y:S01]  /*5e40*/  IADD3 RZ, P3, R5, R6, RZ ;  /* 0x0000000605ff7210 */ /* 0x000fe20007f7e0ff */
[----:B------:R-:W-:-:S04]  /*5e50*/  IMAD.X R5, RZ, RZ, RZ, P1 ;  /* 0x000000ffff057224 */ /* 0x000fc800008e06ff */
[----:B------:R-:W-:-:S08]  /*5e60*/  IMAD.WIDE.U32.X R4, R15, UR5, R4, P3 ;  /* 0x000000050f047c25 */ /* 0x000fd000098e0404 */
.L_x_109:
[--C-:B------:R-:W-:Y:S01]  /*5e70*/  SHF.R.U64 R19, R4, UR7, R5.reuse ;  /* 0x0000000704137c19 */ /* 0x100fe20008001205 */
[----:B------:R-:W0:Y:S01]  /*5e80*/  F2I.U32.TRUNC.NTZ R14, R14 ;  /* 0x0000000e000e7305 */ /* 0x000e22000020f000 */
[----:B------:R-:W-:Y:S01]  /*5e90*/  SHF.R.U32.HI R4, RZ, UR7, R5 ;  /* 0x00000007ff047c19 */ /* 0x000fe20008011605 */
[----:B------:R-:W-:Y:S01]  /*5ea0*/  ULDC.64 UR4, c[0x0][0x620] ;  /* 0x0001880000047ab9 */ /* 0x000fe20000000a00 */
[----:B------:R-:W-:Y:S01]  /*5eb0*/  IADD3 R7, P1, RZ, -R19, RZ ;  /* 0x80000013ff077210 */ /* 0x000fe20007f3e0ff */
[----:B------:R-:W-:Y:S01]  /*5ec0*/  ULDC.64 UR6, c[0x0][0x640] ;  /* 0x0001900000067ab9 */ /* 0x000fe20000000a00 */
[----:B------:R-:W2:Y:S03]  /*5ed0*/  LDC R18, c[0x0][0x148] ;  /* 0x00005200ff127b82 */ /* 0x000ea60000000800 */
[----:B------:R-:W-:Y:S01]  /*5ee0*/  IMAD.X R4, RZ, RZ, ~R4, P1 ;  /* 0x000000ffff047224 */ /* 0x000fe200008e0e04 */
[----:B------:R-:W-:-:S03]  /*5ef0*/  ISETP.NE.U32.AND P1, PT, RZ, UR6, PT ;  /* 0x00000006ff007c0c */ /* 0x000fc6000bf25070 */
[----:B------:R-:W-:Y:S01]  /*5f00*/  IMAD R6, R4, UR4, RZ ;  /* 0x0000000404067c24 */ /* 0x000fe2000f8e02ff */
[----:B------:R-:W-:Y:S01]  /*5f10*/  ISETP.NE.AND.EX P1, PT, RZ, UR7, PT, P1 ;  /* 0x00000007ff007c0c */ /* 0x000fe2000bf25310 */
[----:B------:R-:W-:Y:S01]  /*5f20*/  IMAD.WIDE.U32 R4, R7, UR4, R16 ;  /* 0x0000000407047c25 */ /* 0x000fe2000f8e0010 */
[----:B------:R-:W-:-:S03]  /*5f30*/  ULDC UR4, c[0x0][0x618] ;  /* 0x0001860000047ab9 */ /* 0x000fc60000000800 */
[----:B------:R-:W-:Y:S01]  /*5f40*/  IMAD R7, R7, UR5, R6 ;  /* 0x0000000507077c24 */ /* 0x000fe2000f8e0206 */
[----:B------:R-:W-:Y:S01]  /*5f50*/  ULDC UR5, c[0x0][0x154] ;  /* 0x0000550000057ab9 */ /* 0x000fe20000000800 */
[----:B0-----:R-:W-:Y:S02]  /*5f60*/  IMAD.MOV R6, RZ, RZ, -R14 ;  /* 0x000000ffff067224 */ /* 0x001fe400078e0a0e */
[----:B------:R-:W-:Y:S02]  /*5f70*/  IMAD.IADD R5, R5, 0x1, R7 ;  /* 0x0000000105057824 */ /* 0x000fe400078e0207 */
[----:B-1----:R-:W-:Y:S01]  /*5f80*/  IMAD R12, R13, R6, R12 ;  /* 0x000000060d0c7224 */ /* 0x002fe200078e020c */
[----:B------:R-:W-:Y:S02]  /*5f90*/  I2FP.F32.U32 R6, R11 ;  /* 0x0000000b00067245 */ /* 0x000fe40000201000 */
[--C-:B------:R-:W-:Y:S02]  /*5fa0*/  SHF.R.U64 R13, R4, UR4, R5.reuse ;  /* 0x00000004040d7c19 */ /* 0x100fe40008001205 */
[----:B------:R-:W-:Y:S01]  /*5fb0*/  SHF.R.U32.HI R4, RZ, UR4, R5 ;  /* 0x00000004ff047c19 */ /* 0x000fe20008011605 */
[----:B------:R-:W-:Y:S01]  /*5fc0*/  FMUL R6, R6, UR5 ;  /* 0x0000000506067c20 */ /* 0x000fe20008400000 */
[----:B------:R-:W-:-:S02]  /*5fd0*/  ULDC UR4, c[0x0][0x608] ;  /* 0x0001820000047ab9 */ /* 0x000fc40000000800 */
[--C-:B------:R-:W-:Y:S01]  /*5fe0*/  SHF.R.U64 R15, R13, UR4, R4.reuse ;  /* 0x000000040d0f7c19 */ /* 0x100fe20008001204 */
[----:B------:R0:W1:Y:S01]  /*5ff0*/  F2I.U32.TRUNC.NTZ R20, R6 ;  /* 0x0000000600147305 */ /* 0x000062000020f000 */
[----:B------:R-:W-:Y:S01]  /*6000*/  SHF.R.U32.HI R4, RZ, UR4, R4 ;  /* 0x00000004ff047c19 */ /* 0x000fe20008011604 */
[----:B------:R-:W-:-:S03]  /*6010*/  ULDC UR4, c[0x0][0x658] ;  /* 0x0001960000047ab9 */ /* 0x000fc60000000800 */
[--C-:B------:R-:W-:Y:S02]  /*6020*/  SHF.R.U64 R14, R15, UR4, R4.reuse ;  /* 0x000000040f0e7c19 */ /* 0x100fe40008001204 */
[----:B------:R-:W-:-:S03]  /*6030*/  SHF.R.U32.HI R21, RZ, UR4, R4 ;  /* 0x00000004ff157c19 */ /* 0x000fc60008011604 */
[----:B------:R-:W-:Y:S02]  /*6040*/  IMAD.MOV.U32 R4, RZ, RZ, R14 ;  /* 0x000000ffff047224 */ /* 0x000fe400078e000e */
[----:B------:R-:W-:Y:S01]  /*6050*/  IMAD.MOV.U32 R5, RZ, RZ, R21 ;  /* 0x000000ffff057224 */ /* 0x000fe200078e0015 */
[----:B0-----:R-:W-:Y:S06]  /*6060*/  @!P1 BRA `(.L_x_110) ;  /* 0x0000000000289947 */ /* 0x001fec0003800000 */
        /* <DEDUP_REMOVED lines=10> */
.L_x_110:
[----:B------:R-:W-:Y:S01]  /*6110*/  ISETP.NE.AND P1, PT, R2, 0x1, PT ;  /* 0x000000010200780c */ /* 0x000fe20003f25270 */
[----:B------:R-:W-:Y:S01]  /*6120*/  ULDC UR4, c[0x0][0x648] ;  /* 0x0001920000047ab9 */ /* 0x000fe20000000800 */
[----:B------:R-:W-:Y:S01]  /*6130*/  LOP3.LUT R15, R15, UR22, RZ, 0xc0, !PT ;  /* 0x000000160f0f7c12 */ /* 0x000fe2000f8ec0ff */
[----:B-1----:R-:W-:Y:S01]  /*6140*/  IMAD.MOV R20, RZ, RZ, -R20 ;  /* 0x000000ffff147224 */ /* 0x002fe200078e0a14 */
[----:B------:R-:W-:Y:S01]  /*6150*/  SHF.R.U64 R4, R4, UR4, R5 ;  /* 0x0000000404047c19 */ /* 0x000fe20008001205 */
[----:B------:R-:W-:Y:S01]  /*6160*/  ULDC UR4, c[0x0][0x638] ;  /* 0x00018e0000047ab9 */ /* 0x000fe20000000800 */
[----:B------:R-:W-:Y:S01]  /*6170*/  LOP3.LUT R13, R13, UR13, RZ, 0xc0, !PT ;  /* 0x0000000d0d0d7c12 */ /* 0x000fe2000f8ec0ff */
[----:B------:R-:W-:Y:S02]  /*6180*/  ULDC UR5, c[0x0][0x610] ;  /* 0x0001840000057ab9 */ /* 0x000fe40000000800 */
[----:B------:R-:W-:Y:S02]  /*6190*/  IMAD.MOV R5, RZ, RZ, -R4 ;  /* 0x000000ffff057224 */ /* 0x000fe400078e0a04 */
[----:B------:R-:W-:-:S02]  /*61a0*/  IMAD R15, R4, UR21, R15 ;  /* 0x00000015040f7c24 */ /* 0x000fc4000f8e020f */
[----:B--2---:R-:W-:Y:S02]  /*61b0*/  @P1 IMAD R12, R18, R20, R11 ;  /* 0x00000014120c1224 */ /* 0x004fe400078e020b */
[----:B------:R-:W-:Y:S01]  /*61c0*/  IMAD R14, R5, UR4, R14 ;  /* 0x00000004050e7c24 */ /* 0x000fe2000f8e020e */
[----:B------:R-:W-:Y:S01]  /*61d0*/  ULDC UR4, c[0x0][0x600] ;  /* 0x0001800000047ab9 */ /* 0x000fe20000000800 */
[----:B------:R-:W-:Y:S02]  /*61e0*/  IMAD R12, R15, UR5, R12 ;  /* 0x000000050f0c7c24 */ /* 0x000fe4000f8e020c */
[----:B------:R-:W-:Y:S02]  /*61f0*/  IMAD R5, R14, UR4, R13 ;  /* 0x000000040e057c24 */ /* 0x000fe4000f8e020d */
[----:B------:R-:W-:-:S03]  /*6200*/  IMAD.MOV.U32 R4, RZ, RZ, 0x1 ;  /* 0x00000001ff047424 */ /* 0x000fc600078e00ff */
[----:B------:R-:W-:Y:S02]  /*6210*/  SEL R18, R5, R12, !P1 ;  /* 0x0000000c05127207 */ /* 0x000fe40004800000 */
[----:B------:R-:W-:-:S07]  /*6220*/  SEL R22, R12, R5, !P1 ;  /* 0x000000050c167207 */ /* 0x000fce0004800000 */
.L_x_108:
[----:B------:R-:W-:Y:S05]  /*6230*/  BSYNC B1 ;  /* 0x0000000000017941 */ /* 0x000fea0003800000 */
.L_x_107:
[----:B------:R-:W-:-:S13]  /*6240*/  LOP3.LUT P1, RZ, R4, 0xff, RZ, 0xc0, !PT ;  /* 0x000000ff04ff7812 */ /* 0x000fda000782c0ff */
[----:B------:R-:W-:Y:S05]  /*6250*/  @P1 BRA `(.L_x_111) ;  /* 0xfffffff000c01947 */ /* 0x000fea000383ffff */
[----:B------:R-:W-:Y:S05]  /*6260*/  BSYNC B0 ;  /* 0x0000000000007941 */ /* 0x000fea0003800000 */
.L_x_99:
[----:B------:R-:W-:-:S03]  /*6270*/  UMOV UR4, 0xffffffff ;  /* 0xffffffff00047882 */ /* 0x000fc60000000000 */
[----:B------:R-:W-:Y:S05]  /*6280*/  BRA.DIV UR4, `(.L_x_112) ;  /* 0x0000000604907947 */ /* 0x000fea000b800000 */
[----:B------:R-:W-:-:S13]  /*6290*/  ELECT P6, URZ, PT ;  /* 0x00000000003f782f */ /* 0x000fda00038c0000 */
.L_x_130:
[----:B------:R-:W-:Y:S04]  /*62a0*/  BSSY B0, `(.L_x_113) ;  /* 0x000003d000007945 */ /* 0x000fe80003800000 */
[----:B------:R-:W-:Y:S05]  /*62b0*/  @!P6 BRA `(.L_x_114) ;  /* 0x0000000000ece947 */ /* 0x000fea0003800000 */
[----:B------:R-:W-:-:S04]  /*62c0*/  LOP3.LUT R23, R23, 0x2, RZ, 0xfc, !PT ;  /* 0x0000000217177812 */ /* 0x000fc800078efcff */
[----:B------:R-:W-:-:S13]  /*62d0*/  ISETP.NE.AND P0, PT, R23, 0x3, PT ;  /* 0x000000031700780c */ /* 0x000fda0003f05270 */
[----:B------:R-:W-:Y:S05]  /*62e0*/  @!P0 BRA `(.L_x_115) ;  /* 0x0000000000048947 */ /* 0x000fea0003800000 */
[----:B------:R-:W-:Y:S01]  /*62f0*/  BPT.TRAP 0x1 ;  /* 0x000000040000795c */ /* 0x000fe20000300000 */
.L_x_115:
[----:B------:R-:W0:Y:S01]  /*6300*/  S2R R5, SR_CgaCtaId ;  /* 0x0000000000057919 */ /* 0x000e220000008800 */
[----:B------:R-:W-:Y:S02]  /*6310*/  MOV R0, 0x400 ;  /* 0x0000040000007802 */ /* 0x000fe40000000f00 */
[----:B------:R-:W-:Y:S02]  /*6320*/  SHF.L.U32 R2, R3, 0x1f, RZ ;  /* 0x0000001f03027819 */ /* 0x000fe400000006ff */
[----:B0-----:R-:W-:-:S05]  /*6330*/  LEA R5, R5, R0, 0x18 ;  /* 0x0000000005057211 */ /* 0x001fca00078ec0ff */
[----:B------:R-:W-:-:S04]  /*6340*/  VIADD R5, R5, 0x30 ;  /* 0x0000003005057836 */ /* 0x000fc80000000000 */
[C---:B------:R-:W-:Y:S02]  /*6350*/  IMAD R7, R8.reuse, 0x8, R5 ;  /* 0x0000000808077824 */ /* 0x040fe400078e0205 */
[----:B------:R-:W-:Y:S02]  /*6360*/  VIADD R8, R8, 0x1 ;  /* 0x0000000108087836 */ /* 0x000fe40000000000 */
[----:B------:R-:W0:Y:S03]  /*6370*/  SYNCS.PHASECHK.TRANS64.TRYWAIT P0, [R7+URZ], R2 ;  /* 0x00000002070075a7 */ /* 0x000e26000800017f */
[----:B------:R-:W-:-:S04]  /*6380*/  ISETP.NE.AND P1, PT, R8, 0x6, PT ;  /* 0x000000060800780c */ /* 0x000fc80003f25270 */
[----:B------:R-:W-:Y:S02]  /*6390*/  SEL R0, RZ, 0x1, P1 ;  /* 0x00000001ff007807 */ /* 0x000fe40000800000 */
[----:B------:R-:W-:Y:S02]  /*63a0*/  SEL R8, R8, RZ, P1 ;  /* 0x000000ff08087207 */ /* 0x000fe40000800000 */
[----:B------:R-:W-:-:S03]  /*63b0*/  LOP3.LUT R9, R3, R0, RZ, 0x3c, !PT ;  /* 0x0000000003097212 */ /* 0x000fc600078e3cff */
[----:B------:R-:W-:Y:S01]  /*63c0*/  IMAD R6, R8, 0x8, R5 ;  /* 0x0000000808067824 */ /* 0x000fe200078e0205 */
[----:B------:R-:W-:Y:S01]  /*63d0*/  SHF.L.U32 R3, R9, 0x1f, RZ ;  /* 0x0000001f09037819 */ /* 0x000fe200000006ff */
[----:B0-----:R-:W-:Y:S06]  /*63e0*/  @!P0 BRA `(.L_x_116) ;  /* 0x0000000400588947 */ /* 0x001fec0003800000 */
.L_x_131:
[----:B------:R-:W1:Y:S01]  /*63f0*/  SYNCS.PHASECHK.TRANS64.TRYWAIT P0, [R6+URZ], R3 ;  /* 0x00000003060075a7 */ /* 0x000e62000800017f */
[----:B------:R-:W-:-:S05]  /*6400*/  VIADD R0, R8, 0x1 ;  /* 0x0000000108007836 */ /* 0x000fca0000000000 */
[----:B------:R-:W-:-:S04]  /*6410*/  ISETP.NE.AND P1, PT, R0, 0x6, PT ;  /* 0x000000060000780c */ /* 0x000fc80003f25270 */
[----:B0-----:R-:W-:Y:S02]  /*6420*/  SEL R2, RZ, 0x1, P1 ;  /* 0x00000001ff027807 */ /* 0x001fe40000800000 */
[----:B------:R-:W-:Y:S02]  /*6430*/  SEL R0, R0, RZ, P1 ;  /* 0x000000ff00007207 */ /* 0x000fe40000800000 */
[----:B------:R-:W-:-:S03]  /*6440*/  LOP3.LUT R9, R9, R2, RZ, 0x3c, !PT ;  /* 0x0000000209097212 */ /* 0x000fc600078e3cff */
[----:B------:R-:W-:Y:S01]  /*6450*/  IMAD R7, R0, 0x8, R5 ;  /* 0x0000000800077824 */ /* 0x000fe200078e0205 */
[----:B------:R-:W-:Y:S01]  /*6460*/  SHF.L.U32 R4, R9, 0x1f, RZ ;  /* 0x0000001f09047819 */ /* 0x000fe200000006ff */
[----:B-1----:R-:W-:Y:S06]  /*6470*/  @!P0 BRA `(.L_x_117) ;  /* 0x0000000400488947 */ /* 0x002fec0003800000 */
.L_x_132:
[----:B------:R-:W1:Y:S01]  /*6480*/  SYNCS.PHASECHK.TRANS64.TRYWAIT P0, [R7+URZ], R4 ;  /* 0x00000004070075a7 */ /* 0x000e62000800017f */
[----:B------:R-:W-:-:S05]  /*6490*/  VIADD R0, R0, 0x1 ;  /* 0x0000000100007836 */ /* 0x000fca0000000000 */
[----:B------:R-:W-:-:S04]  /*64a0*/  ISETP.NE.AND P1, PT, R0, 0x6, PT ;  /* 0x000000060000780c */ /* 0x000fc80003f25270 */
[----:B------:R-:W-:Y:S02]  /*64b0*/  SEL R2, RZ, 0x1, P1 ;  /* 0x00000001ff027807 */ /* 0x000fe40000800000 */
[----:B------:R-:W-:Y:S02]  /*64c0*/  SEL R0, R0, RZ, P1 ;  /* 0x000000ff00007207 */ /* 0x000fe40000800000 */
[----:B------:R-:W-:-:S03]  /*64d0*/  LOP3.LUT R9, R9, R2, RZ, 0x3c, !PT ;  /* 0x0000000209097212 */ /* 0x000fc600078e3cff */
[----:B0-----:R-:W-:Y:S01]  /*64e0*/  IMAD R6, R0, 0x8, R5 ;  /* 0x0000000800067824 */ /* 0x001fe200078e0205 */
[----:B------:R-:W-:Y:S01]  /*64f0*/  SHF.L.U32 R3, R9, 0x1f, RZ ;  /* 0x0000001f09037819 */ /* 0x000fe200000006ff */
[----:B-1----:R-:W-:Y:S06]  /*6500*/  @!P0 BRA `(.L_x_118) ;  /* 0x0000000400388947 */ /* 0x002fec0003800000 */
.L_x_133:
        /* <DEDUP_REMOVED lines=9> */
.L_x_134:
[----:B------:R-:W1:Y:S01]  /*65a0*/  SYNCS.PHASECHK.TRANS64.TRYWAIT P0, [R7+URZ], R4 ;  /* 0x00000004070075a7 */ /* 0x000e62000800017f */
[----:B------:R-:W-:-:S05]  /*65b0*/  VIADD R0, R0, 0x1 ;  /* 0x0000000100007836 */ /* 0x000fca0000000000 */
[----:B------:R-:W-:-:S04]  /*65c0*/  ISETP.NE.AND P1, PT, R0, 0x6, PT ;  /* 0x000000060000780c */ /* 0x000fc80003f25270 */
[----:B------:R-:W-:Y:S02]  /*65d0*/  SEL R2, RZ, 0x1, P1 ;  /* 0x00000001ff027807 */ /* 0x000fe40000800000 */
[----:B------:R-:W-:Y:S02]  /*65e0*/  SEL R0, R0, RZ, P1 ;  /* 0x000000ff00007207 */ /* 0x000fe40000800000 */
[----:B------:R-:W-:Y:S01]  /*65f0*/  LOP3.LUT R2, R9, R2, RZ, 0x3c, !PT ;  /* 0x0000000209027212 */ /* 0x000fe200078e3cff */
[----:B-1----:R-:W-:Y:S06]  /*6600*/  @!P0 BRA `(.L_x_120) ;  /* 0x0000000400208947 */ /* 0x002fec0003800000 */
.L_x_135:
[----:B------:R-:W-:Y:S01]  /*6610*/  IMAD R5, R0, 0x8, R5 ;  /* 0x0000000800057824 */ /* 0x000fe200078e0205 */
[----:B------:R-:W-:-:S07]  /*6620*/  SHF.L.U32 R0, R2, 0x1f, RZ ;  /* 0x0000001f02007819 */ /* 0x000fce00000006ff */
.L_x_121:
[----:B--2---:R2:W3:Y:S02]  /*6630*/  SYNCS.PHASECHK.TRANS64.TRYWAIT P0, [R5+URZ], R0 ;  /* 0x00000000050075a7 */ /* 0x0044e4000800017f */
[----:B---3--:R-:W-:Y:S05]  /*6640*/  @!P0 NANOSLEEP.SYNCS 0x989680 ;  /* 0x009896800000895d */ /* 0x008fea0003900000 */
[----:B------:R-:W3:Y:S02]  /*6650*/  @!P0 SYNCS.PHASECHK.TRANS64 P0, [R5+URZ], R0 ;  /* 0x00000000050085a7 */ /* 0x000ee4000800007f */
[----:B---3--:R-:W-:Y:S05]  /*6660*/  @!P0 BRA `(.L_x_121) ;  /* 0xfffffffc00f08947 */ /* 0x008fea000383ffff */
.L_x_114:
[----:B------:R-:W-:Y:S05]  /*6670*/  BSYNC B0 ;  /* 0x0000000000007941 */ /* 0x000fea0003800000 */
.L_x_113:
[----:B------:R-:W-:Y:S05]  /*6680*/  EXIT ;  /* 0x000000000000794d */ /* 0x000fea0003800000 */
.L_x_15:
[----:B0-----:R-:W-:-:S04]  /*6690*/  IMAD.U32 R3, RZ, RZ, UR43 ;  /* 0x0000002bff037e24 */ /* 0x001fc8000f8e00ff */
[----:B------:R0:W1:Y:S03]  /*66a0*/  SYNCS.PHASECHK.TRANS64.TRYWAIT P0, [R3+URZ+-0x8], R0 ;  /* 0xfffff800030075a7 */ /* 0x000066000800017f */
[----:B-1----:R-:W-:Y:S05]  /*66b0*/  @!P0 NANOSLEEP.SYNCS 0x989680 ;  /* 0x009896800000895d */ /* 0x002fea0003900000 */
[----:B------:R-:W1:Y:S02]  /*66c0*/  @!P0 SYNCS.PHASECHK.TRANS64 P0, [R3+URZ+-0x8], R0 ;  /* 0xfffff800030085a7 */ /* 0x000e64000800007f */
[----:B-1----:R-:W-:Y:S05]  /*66d0*/  @!P0 BRA `(.L_x_15) ;  /* 0xfffffffc00ec8947 */ /* 0x002fea000383ffff */
[----:B------:R-:W-:Y:S05]  /*66e0*/  BRA `(.L_x_122) ;  /* 0xffffffac00c87947 */ /* 0x000fea000383ffff */
.L_x_20:
[----:B-1----:R1:W2:Y:S02]  /*66f0*/  SYNCS.PHASECHK.TRANS64.TRYWAIT P1, [R3+URZ], R0 ;  /* 0x00000000030075a7 */ /* 0x0022a4000802017f */
[----:B--2---:R-:W-:Y:S05]  /*6700*/  @!P1 NANOSLEEP.SYNCS 0x989680 ;  /* 0x009896800000995d */ /* 0x004fea0003900000 */
[----:B------:R-:W2:Y:S02]  /*6710*/  @!P1 SYNCS.PHASECHK.TRANS64 P1, [R3+URZ], R0 ;  /* 0x00000000030095a7 */ /* 0x000ea4000802007f */
[----:B--2---:R-:W-:Y:S05]  /*6720*/  @!P1 BRA `(.L_x_20) ;  /* 0xfffffffc00f09947 */ /* 0x004fea000383ffff */
[----:B------:R-:W-:Y:S05]  /*6730*/  BRA `(.L_x_19) ;  /* 0xffffffb000347947 */ /* 0x000fea000383ffff */
.L_x_25:
[----:B-1----:R-:W-:-:S04]  /*6740*/  IMAD.U32 R4, RZ, RZ, UR6 ;  /* 0x00000006ff047e24 */ /* 0x002fc8000f8e00ff */
[----:B------:R1:W2:Y:S03]  /*6750*/  SYNCS.PHASECHK.TRANS64.TRYWAIT P1, [R4+URZ], R3 ;  /* 0x00000003040075a7 */ /* 0x0002a6000802017f */
[----:B--2---:R-:W-:Y:S05]  /*6760*/  @!P1 NANOSLEEP.SYNCS 0x989680 ;  /* 0x009896800000995d */ /* 0x004fea0003900000 */
[----:B------:R-:W2:Y:S02]  /*6770*/  @!P1 SYNCS.PHASECHK.TRANS64 P1, [R4+URZ], R3 ;  /* 0x00000003040095a7 */ /* 0x000ea4000802007f */
[----:B--2---:R-:W-:Y:S05]  /*6780*/  @!P1 BRA `(.L_x_25) ;  /* 0xfffffffc00ec9947 */ /* 0x004fea000383ffff */
[----:B------:R-:W-:Y:S05]  /*6790*/  BRA `(.L_x_24) ;  /* 0xffffffb8003c7947 */ /* 0x000fea000383ffff */
.L_x_31:
[----:B0-----:R-:W-:-:S04]  /*67a0*/  IMAD.U32 R3, RZ, RZ, UR43 ;  /* 0x0000002bff037e24 */ /* 0x001fc8000f8e00ff */
[----:B------:R0:W1:Y:S03]  /*67b0*/  SYNCS.PHASECHK.TRANS64.TRYWAIT P0, [R3+URZ+0x8], R0 ;  /* 0x00000800030075a7 */ /* 0x000066000800017f */
[----:B-1----:R-:W-:Y:S05]  /*67c0*/  @!P0 NANOSLEEP.SYNCS 0x989680 ;  /* 0x009896800000895d */ /* 0x002fea0003900000 */
[----:B------:R-:W1:Y:S02]  /*67d0*/  @!P0 SYNCS.PHASECHK.TRANS64 P0, [R3+URZ+0x8], R0 ;  /* 0x00000800030085a7 */ /* 0x000e64000800007f */
[----:B-1----:R-:W-:Y:S05]  /*67e0*/  @!P0 BRA `(.L_x_31) ;  /* 0xfffffffc00ec8947 */ /* 0x002fea000383ffff */
[----:B------:R-:W-:Y:S05]  /*67f0*/  BRA `(.L_x_123) ;  /* 0xffffffc000b87947 */ /* 0x000fea000383ffff */
.L_x_100:
[----:B------:R-:W-:Y:S01]  /*6800*/  BSSY B1, `(.L_x_124) ;  /* 0x0000006000017945 */ /* 0x000fe20003800000 */
[----:B------:R-:W-:-:S07]  /*6810*/  IMAD.MOV.U32 R15, RZ, RZ, -0x1 ;  /* 0xffffffffff0f7424 */ /* 0x000fce00078e00ff */
[----:B-----5:R-:W-:Y:S05]  /*6820*/  WARPSYNC.COLLECTIVE R15, `(.L_x_125) ;  /* 0x000000000f0c7348 */ /* 0x020fea0003c00000 */
[----:B------:R-:W-:Y:S02]  /*6830*/  ELECT P6, UR62, PT ;  /* 0x00000000003e782f */ /* 0x000fe400038c0000 */
[----:B------:R-:W-:Y:S01]  /*6840*/  MOV R14, UR62 ;  /* 0x0000003e000e7c02 */ /* 0x000fe20008000f00 */
[----:B-----5:R-:W-:Y:S10]  /*6850*/  ENDCOLLECTIVE ;  /* 0x000000000000791b */ /* 0x020ff40003800000 */
.L_x_125:
[----:B------:R-:W-:Y:S05]  /*6860*/  BSYNC B1 ;  /* 0x0000000000017941 */ /* 0x000fea0003800000 */
.L_x_124:
[----:B------:R-:W-:Y:S05]  /*6870*/  BRA `(.L_x_126) ;  /* 0xffffffec00447947 */ /* 0x000fea000383ffff */
.L_x_103:
[----:B-1----:R1:W2:Y:S02]  /*6880*/  SYNCS.PHASECHK.TRANS64.TRYWAIT P1, [R11+URZ+0x30], R6 ;  /* 0x000030060b0075a7 */ /* 0x0022a4000802017f */
[----:B--2---:R-:W-:Y:S05]  /*6890*/  @!P1 NANOSLEEP.SYNCS 0x989680 ;  /* 0x009896800000995d */ /* 0x004fea0003900000 */
[----:B------:R-:W2:Y:S02]  /*68a0*/  @!P1 SYNCS.PHASECHK.TRANS64 P1, [R11+URZ+0x30], R6 ;  /* 0x000030060b0095a7 */ /* 0x000ea4000802007f */
[----:B--2---:R-:W-:Y:S05]  /*68b0*/  @!P1 BRA `(.L_x_103) ;  /* 0xfffffffc00f09947 */ /* 0x004fea000383ffff */
[----:B------:R-:W-:Y:S05]  /*68c0*/  BRA `(.L_x_127) ;  /* 0xffffffec00787947 */ /* 0x000fea000383ffff */
.L_x_112:
[----:B------:R-:W-:Y:S01]  /*68d0*/  BSSY B0, `(.L_x_128) ;  /* 0x0000006000007945 */ /* 0x000fe20003800000 */
[----:B------:R-:W-:-:S07]  /*68e0*/  IMAD.MOV.U32 R15, RZ, RZ, -0x1 ;  /* 0xffffffffff0f7424 */ /* 0x000fce00078e00ff */
[----:B-----5:R-:W-:Y:S05]  /*68f0*/  WARPSYNC.COLLECTIVE R15, `(.L_x_129) ;  /* 0x000000000f0c7348 */ /* 0x020fea0003c00000 */
[----:B------:R-:W-:Y:S02]  /*6900*/  ELECT P6, UR62, PT ;  /* 0x00000000003e782f */ /* 0x000fe400038c0000 */
[----:B------:R-:W-:Y:S01]  /*6910*/  MOV R14, UR62 ;  /* 0x0000003e000e7c02 */ /* 0x000fe20008000f00 */
[----:B-----5:R-:W-:Y:S10]  /*6920*/  ENDCOLLECTIVE ;  /* 0x000000000000791b */ /* 0x020ff40003800000 */
.L_x_129:
[----:B------:R-:W-:Y:S05]  /*6930*/  BSYNC B0 ;  /* 0x0000000000007941 */ /* 0x000fea0003800000 */
.L_x_128:
[----:B------:R-:W-:Y:S05]  /*6940*/  BRA `(.L_x_130) ;  /* 0xfffffff800547947 */ /* 0x000fea000383ffff */
.L_x_116:
[----:B0-----:R0:W1:Y:S02]  /*6950*/  SYNCS.PHASECHK.TRANS64.TRYWAIT P0, [R7+URZ], R2 ;  /* 0x00000002070075a7 */ /* 0x001064000800017f */
[----:B-1----:R-:W-:Y:S05]  /*6960*/  @!P0 NANOSLEEP.SYNCS 0x989680 ;  /* 0x009896800000895d */ /* 0x002fea0003900000 */
[----:B------:R-:W1:Y:S02]  /*6970*/  @!P0 SYNCS.PHASECHK.TRANS64 P0, [R7+URZ], R2 ;  /* 0x00000002070085a7 */ /* 0x000e64000800007f */
[----:B-1----:R-:W-:Y:S05]  /*6980*/  @!P0 BRA `(.L_x_116) ;  /* 0xfffffffc00f08947 */ /* 0x002fea000383ffff */
[----:B------:R-:W-:Y:S05]  /*6990*/  BRA `(.L_x_131) ;  /* 0xfffffff800947947 */ /* 0x000fea000383ffff */
.L_x_117:
[----:B0-----:R0:W1:Y:S02]  /*69a0*/  SYNCS.PHASECHK.TRANS64.TRYWAIT P0, [R6+URZ], R3 ;  /* 0x00000003060075a7 */ /* 0x001064000800017f */
[----:B-1----:R-:W-:Y:S05]  /*69b0*/  @!P0 NANOSLEEP.SYNCS 0x989680 ;  /* 0x009896800000895d */ /* 0x002fea0003900000 */
[----:B------:R-:W1:Y:S02]  /*69c0*/  @!P0 SYNCS.PHASECHK.TRANS64 P0, [R6+URZ], R3 ;  /* 0x00000003060085a7 */ /* 0x000e64000800007f */
[----:B-1----:R-:W-:Y:S05]  /*69d0*/  @!P0 BRA `(.L_x_117) ;  /* 0xfffffffc00f08947 */ /* 0x002fea000383ffff */
[----:B------:R-:W-:Y:S05]  /*69e0*/  BRA `(.L_x_132) ;  /* 0xfffffff800a47947 */ /* 0x000fea000383ffff */
.L_x_118:
[----:B0-----:R0:W1:Y:S02]  /*69f0*/  SYNCS.PHASECHK.TRANS64.TRYWAIT P0, [R7+URZ], R4 ;  /* 0x00000004070075a7 */ /* 0x001064000800017f */
[----:B-1----:R-:W-:Y:S05]  /*6a00*/  @!P0 NANOSLEEP.SYNCS 0x989680 ;  /* 0x009896800000895d */ /* 0x002fea0003900000 */
[----:B------:R-:W1:Y:S02]  /*6a10*/  @!P0 SYNCS.PHASECHK.TRANS64 P0, [R7+URZ], R4 ;  /* 0x00000004070085a7 */ /* 0x000e64000800007f */
[----:B-1----:R-:W-:Y:S05]  /*6a20*/  @!P0 BRA `(.L_x_118) ;  /* 0xfffffffc00f08947 */ /* 0x002fea000383ffff */
[----:B------:R-:W-:Y:S05]  /*6a30*/  BRA `(.L_x_133) ;  /* 0xfffffff800b47947 */ /* 0x000fea000383ffff */
.L_x_119:
[----:B0-----:R0:W1:Y:S02]  /*6a40*/  SYNCS.PHASECHK.TRANS64.TRYWAIT P0, [R6+URZ], R3 ;  /* 0x00000003060075a7 */ /* 0x001064000800017f */
[----:B-1----:R-:W-:Y:S05]  /*6a50*/  @!P0 NANOSLEEP.SYNCS 0x989680 ;  /* 0x009896800000895d */ /* 0x002fea0003900000 */
[----:B------:R-:W1:Y:S02]  /*6a60*/  @!P0 SYNCS.PHASECHK.TRANS64 P0, [R6+URZ], R3 ;  /* 0x00000003060085a7 */ /* 0x000e64000800007f */
[----:B-1----:R-:W-:Y:S05]  /*6a70*/  @!P0 BRA `(.L_x_119) ;  /* 0xfffffffc00f08947 */ /* 0x002fea000383ffff */
[----:B------:R-:W-:Y:S05]  /*6a80*/  BRA `(.L_x_134) ;  /* 0xfffffff800c47947 */ /* 0x000fea000383ffff */
.L_x_120:
[----:B-1----:R1:W2:Y:S02]  /*6a90*/  SYNCS.PHASECHK.TRANS64.TRYWAIT P0, [R7+URZ], R4 ;  /* 0x00000004070075a7 */ /* 0x0022a4000800017f */
[----:B--2---:R-:W-:Y:S05]  /*6aa0*/  @!P0 NANOSLEEP.SYNCS 0x989680 ;  /* 0x009896800000895d */ /* 0x004fea0003900000 */
[----:B------:R-:W2:Y:S02]  /*6ab0*/  @!P0 SYNCS.PHASECHK.TRANS64 P0, [R7+URZ], R4 ;  /* 0x00000004070085a7 */ /* 0x000ea4000800007f */
[----:B--2---:R-:W-:Y:S05]  /*6ac0*/  @!P0 BRA `(.L_x_120) ;  /* 0xfffffffc00f08947 */ /* 0x004fea000383ffff */
[----:B------:R-:W-:Y:S05]  /*6ad0*/  BRA `(.L_x_135) ;  /* 0xfffffff800cc7947 */ /* 0x000fea000383ffff */
.L_x_136:
[----:B------:R-:W-:-:S00]  /*6ae0*/  BRA `(.L_x_136) ;  /* 0xfffffffc00fc7947 */ /* 0x000fc0000383ffff */
[----:B------:R-:W-:-:S00]  /*6af0*/  NOP ;  /* 0x0000000000007918 */ /* 0x000fc00000000000 */
        /* <DEDUP_REMOVED lines=8> */
.L_x_137:


//--------------------- .nv.global.init           --------------------------
	.section	.nv.global.init,"aw",@progbits
.nv.global.init:
	.type		$str$22,@object
	.size		$str$22,($str$23 - $str$22)
$str$22:
        /*0000*/ 	.byte	0x6b, 0x5f, 0x74, 0x69, 0x6c, 0x65, 0x5f, 0x63, 0x6f, 0x75, 0x6e, 0x74, 0x20, 0x3e, 0x3d, 0x20
        /*0010*/ 	.byte	0x31, 0x00
	.type		$str$23,@object
	.size		$str$23,(__unnamed_1 - $str$23)
$str$23:
        /*0012*/ 	.byte	0x2f, 0x74, 0x6d, 0x70, 0x2f, 0x63, 0x75, 0x74, 0x6c, 0x61, 0x73, 0x73, 0x5f, 0x73, 0x77, 0x65
        /*0022*/ 	.byte	0x65, 0x70, 0x5f, 0x73, 0x72, 0x63, 0x2f, 0x69, 0x6e, 0x63, 0x6c, 0x75, 0x64, 0x65, 0x2f, 0x63
        /*0032*/ 	.byte	0x75, 0x74, 0x6c, 0x61, 0x73, 0x73, 0x2f, 0x67, 0x65, 0x6d, 0x6d, 0x2f, 0x63, 0x6f, 0x6c, 0x6c
        /*0042*/ 	.byte	0x65, 0x63, 0x74, 0x69, 0x76, 0x65, 0x2f, 0x73, 0x6d, 0x39, 0x30, 0x5f, 0x6d, 0x6d, 0x61, 0x5f
        /*0052*/ 	.byte	0x74, 0x6d, 0x61, 0x5f, 0x67, 0x6d, 0x6d, 0x61, 0x5f, 0x73, 0x73, 0x5f, 0x77, 0x61, 0x72, 0x70
        /*0062*/ 	.byte	0x73, 0x70, 0x65, 0x63, 0x69, 0x61, 0x6c, 0x69, 0x7a, 0x65, 0x64, 0x2e, 0x68, 0x70, 0x70, 0x00
	.type		__unnamed_1,@object
	.size		__unnamed_1,(.L_0 - __unnamed_1)
__unnamed_1:
        /*0072*/ 	.byte	0x76, 0x6f, 0x69, 0x64, 0x20, 0x63, 0x75, 0x74, 0x6c, 0x61, 0x73, 0x73, 0x3a, 0x3a, 0x67, 0x65
        /* <DEDUP_REMOVED lines=176> */
        /*0b82*/ 	.byte	0x64, 0x65, 0x6e, 0x74, 0x69, 0x74, 0x79, 0x5d, 0x00
.L_0:


//--------------------- .nv.shared._ZN7cutlass13device_kernelINS_4gemm6kernel13GemmUniversalIN4cute5tupleIJiiiiEEENS1_10collective13CollectiveMmaINS1_34MainloopSm90TmaGmmaWarpSpecializedILi6ENS5_IJNS4_1CILi1EEESB_SB_EEENS1_32KernelTmaWarpSpecializedPingpongEEENS5_IJNSA_ILi64EEESF_NSA_ILi128EEEEEENS_10tfloat32_tENS5_IJlSB_lEEESI_SJ_NS4_8TiledMMAINS4_8MMA_AtomIJNS4_4SM904GMMA29MMA_64x64x8_F32TF32TF32_SS_TNILNSN_7ScaleInE1ELSP_1EEEEEENS4_6LayoutISC_NS5_IJNSA_ILi0EEEST_ST_EEEEENS5_IJNS4_10UnderscoreESW_SW_EEEEENS4_13SM90_TMA_LOADENS4_14ComposedLayoutINS4_7SwizzleILi3ELi4ELi3EEENS4_18smem_ptr_flag_bitsILi32EEENSS_INS5_IJNSA_ILi8EEENSA_ILi32EEEEEENS5_IJS16_SB_EEEEEEEvNS4_8identityESZ_S1A_vS1B_EENS_8epilogue10collective6detail29Sm90TmaWarpSpecializedAdapterINS1E_15DefaultEpilogueISI_SJ_SJ_NS1D_6thread17LinearCombinationISI_Li1EffLNS1I_9ScaleType4KindE0ELNS_15FloatRoundStyleE2ESI_EENS1_15EpilogueDefaultEEEEEvvEEEEvNT_6ParamsE --------------------------
	.section	.nv.shared._ZN7cutlass13device_kernelINS_4gemm6kernel13GemmUniversalIN4cute5tupleIJiiiiEEENS1_10collective13CollectiveMmaINS1_34MainloopSm90TmaGmmaWarpSpecializedILi6ENS5_IJNS4_1CILi1EEESB_SB_EEENS1_32KernelTmaWarpSpecializedPingpongEEENS5_IJNSA_ILi64EEESF_NSA_ILi128EEEEEENS_10tfloat32_tENS5_IJlSB_lEEESI_SJ_NS4_8TiledMMAINS4_8MMA_AtomIJNS4_4SM904GMMA29MMA_64x64x8_F32TF32TF32_SS_TNILNSN_7ScaleInE1ELSP_1EEEEEENS4_6LayoutISC_NS5_IJNSA_ILi0EEEST_ST_EEEEENS5_IJNS4_10UnderscoreESW_SW_EEEEENS4_13SM90_TMA_LOADENS4_14ComposedLayoutINS4_7SwizzleILi3ELi4ELi3EEENS4_18smem_ptr_flag_bitsILi32EEENSS_INS5_IJNSA_ILi8EEENSA_ILi32EEEEEENS5_IJS16_SB_EEEEEEEvNS4_8identityESZ_S1A_vS1B_EENS_8epilogue10collective6detail29Sm90TmaWarpSpecializedAdapterINS1E_15DefaultEpilogueISI_SJ_SJ_NS1D_6thread17LinearCombinationISI_Li1EffLNS1I_9ScaleType4KindE0ELNS_15FloatRoundStyleE2ESI_EENS1_15EpilogueDefaultEEEEEvvEEEEvNT_6ParamsE,"aw",@nobits
	.sectionflags	@""
	.align	16
	.zero		1024


//--------------------- .nv.shared.reserved.0     --------------------------
	.section	.nv.shared.reserved.0,"aw",@nobits
	.weak		__nv_reservedSMEM_offset_0_alias
	.size		__nv_reservedSMEM_offset_0_alias, 0, 0
	.other		__nv_reservedSMEM_offset_0_alias,@"STO_CUDA_RESERVED_SHARED STV_DEFAULT"
__nv_reservedSMEM_offset_0_alias:
	.zero		0


//--------------------- .nv.global                --------------------------
	.section	.nv.global,"aw",@nobits
.nv.global:
	.type		_ZN40_INTERNAL_e43bae5d_4_k_cu_4fca536f_198184cute1_E,@object
	.size		_ZN40_INTERNAL_e43bae5d_4_k_cu_4fca536f_198184cute1_E,(_ZN40_INTERNAL_e43bae5d_4_k_cu_4fca536f_198184cuda3std3__45__cpo6cbeginE - _ZN40_INTERNAL_e43bae5d_4_k_cu_4fca536f_198184cute1_E)
_ZN40_INTERNAL_e43bae5d_4_k_cu_4fca536f_198184cute1_E:
	.zero		1
	.type		_ZN40_INTERNAL_e43bae5d_4_k_cu_4fca536f_198184cuda3std3__45__cpo6cbeginE,@object
	.size		_ZN40_INTERNAL_e43bae5d_4_k_cu_4fca536f_198184cuda3std3__45__cpo6cbeginE,(_ZN40_INTERNAL_e43bae5d_4_k_cu_4fca536f_198184cuda3std3__48in_placeE - _ZN40_INTERNAL_e43bae5d_4_k_cu_4fca536f_198184cuda3std3__45__cpo6cbeginE)
_ZN40_INTERNAL_e43bae5d_4_k_cu_4fca536f_198184cuda3std3__45__cpo6cbeginE:
	.zero		1
	.type		_ZN40_INTERNAL_e43bae5d_4_k_cu_4fca536f_198184cuda3std3__48in_placeE,@object
	.size		_ZN40_INTERNAL_e43bae5d_4_k_cu_4fca536f_198184cuda3std3__48in_placeE,(_ZN40_INTERNAL_e43bae5d_4_k_cu_4fca536f_198184cuda3std6ranges3__45__cpo9iter_moveE - _ZN40_INTERNAL_e43bae5d_4_k_cu_4fca536f_198184cuda3std3__48in_placeE)
_ZN40_INTERNAL_e43bae5d_4_k_cu_4fca536f_198184cuda3std3__48in_placeE:
	.zero		1
	.type		_ZN40_INTERNAL_e43bae5d_4_k_cu_4fca536f_198184cuda3std6ranges3__45__cpo9iter_moveE,@object
	.size		_ZN40_INTERNAL_e43bae5d_4_k_cu_4fca536f_198184cuda3std6ranges3__45__cpo9iter_moveE,(_ZN40_INTERNAL_e43bae5d_4_k_cu_4fca536f_198184cuda3std3__45__cpo5beginE - _ZN40_INTERNAL_e43bae5d_4_k_cu_4fca536f_198184cuda3std6ranges3__45__cpo9iter_moveE)
_ZN40_INTERNAL_e43bae5d_4_k_cu_4fca536f_198184cuda3std6ranges3__45__cpo9iter_moveE:
	.zero		1
	.type		_ZN40_INTERNAL_e43bae5d_4_k_cu_4fca536f_198184cuda3std3__45__cpo5beginE,@object
	.size		_ZN40_INTERNAL_e43bae5d_4_k_cu_4fca536f_198184cuda3std3__45__cpo5beginE,(_ZN40_INTERNAL_e43bae5d_4_k_cu_4fca536f_198184cuda3std3__442_GLOBAL__N__e43bae5d_4_k_cu_4fca536f_198186ignoreE - _ZN40_INTERNAL_e43bae5d_4_k_cu_4fca536f_198184cuda3std3__45__cpo5beginE)
_ZN40_INTERNAL_e43bae5d_4_k_cu_4fca536f_198184cuda3std3__45__cpo5beginE:
	.zero		1
	.type		_ZN40_INTERNAL_e43bae5d_4_k_cu_4fca536f_198184cuda3std3__442_GLOBAL__N__e43bae5d_4_k_cu_4fca536f_198186ignoreE,@object
	.size		_ZN40_INTERNAL_e43bae5d_4_k_cu_4fca536f_198184cuda3std3__442_GLOBAL__N__e43bae5d_4_k_cu_4fca536f_198186ignoreE,(_ZN40_INTERNAL_e43bae5d_4_k_cu_4fca536f_198184cute7productE - _ZN40_INTERNAL_e43bae5d_4_k_cu_4fca536f_198184cuda3std3__442_GLOBAL__N__e43bae5d_4_k_cu_4fca536f_198186ignoreE)
_ZN40_INTERNAL_e43bae5d_4_k_cu_4fca536f_198184cuda3std3__442_GLOBAL__N__e43bae5d_4_k_cu_4fca536f_198186ignoreE:
	.zero		1
	.type		_ZN40_INTERNAL_e43bae5d_4_k_cu_4fca536f_198184cute7productE,@object
	.size		_ZN40_INTERNAL_e43bae5d_4_k_cu_4fca536f_198184cute7productE,(_ZN40_INTERNAL_e43bae5d_4_k_cu_4fca536f_198184cuda3std3__45__cpo3endE - _ZN40_INTERNAL_e43bae5d_4_k_cu_4fca536f_198184cute7productE)
_ZN40_INTERNAL_e43bae5d_4_k_cu_4fca536f_198184cute7productE:
	.zero		1
	.type		_ZN40_INTERNAL_e43bae5d_4_k_cu_4fca536f_198184cuda3std3__45__cpo3endE,@object
	.size		_ZN40_INTERNAL_e43bae5d_4_k_cu_4fca536f_198184cuda3std3__45__cpo3endE,(_ZN40_INTERNAL_e43bae5d_4_k_cu_4fca536f_198184cuda3std3__419piecewise_constructE - _ZN40_INTERNAL_e43bae5d_4_k_cu_4fca536f_198184cuda3std3__45__cpo3endE)
_ZN40_INTERNAL_e43bae5d_4_k_cu_4fca536f_198184cuda3std3__45__cpo3endE:
	.zero		1
	.type		_ZN40_INTERNAL_e43bae5d_4_k_cu_4fca536f_198184cuda3std3__419piecewise_constructE,@object
	.size		_ZN40_INTERNAL_e43bae5d_4_k_cu_4fca536f_198184cuda3std3__419piecewise_constructE,(_ZN40_INTERNAL_e43bae5d_4_k_cu_4fca536f_198184cuda3std3__45__cpo4cendE - _ZN40_INTERNAL_e43bae5d_4_k_cu_4fca536f_198184cuda3std3__419piecewise_constructE)
_ZN40_INTERNAL_e43bae5d_4_k_cu_4fca536f_198184cuda3std3__419piecewise_constructE:
	.zero		1
	.type		_ZN40_INTERNAL_e43bae5d_4_k_cu_4fca536f_198184cuda3std3__45__cpo4cendE,@object
	.size		_ZN40_INTERNAL_e43bae5d_4_k_cu_4fca536f_198184cuda3std3__45__cpo4cendE,(_ZN40_INTERNAL_e43bae5d_4_k_cu_4fca536f_198184cuda3std6ranges3__45__cpo4swapE - _ZN40_INTERNAL_e43bae5d_4_k_cu_4fca536f_198184cuda3std3__45__cpo4cendE)
_ZN40_INTERNAL_e43bae5d_4_k_cu_4fca536f_198184cuda3std3__45__cpo4cendE:
	.zero		1
	.type		_ZN40_INTERNAL_e43bae5d_4_k_cu_4fca536f_198184cuda3std6ranges3__45__cpo4swapE,@object
	.size		_ZN40_INTERNAL_e43bae5d_4_k_cu_4fca536f_198184cuda3std6ranges3__45__cpo4swapE,(.L_8 - _ZN40_INTERNAL_e43bae5d_4_k_cu_4fca536f_198184cuda3std6ranges3__45__cpo4swapE)
_ZN40_INTERNAL_e43bae5d_4_k_cu_4fca536f_198184cuda3std6ranges3__45__cpo4swapE:
	.zero		1
.L_8:


//--------------------- .nv.constant0._ZN7cutlass13device_kernelINS_4gemm6kernel13GemmUniversalIN4cute5tupleIJiiiiEEENS1_10collective13CollectiveMmaINS1_34MainloopSm90TmaGmmaWarpSpecializedILi6ENS5_IJNS4_1CILi1EEESB_SB_EEENS1_32KernelTmaWarpSpecializedPingpongEEENS5_IJNSA_ILi64EEESF_NSA_ILi128EEEEEENS_10tfloat32_tENS5_IJlSB_lEEESI_SJ_NS4_8TiledMMAINS4_8MMA_AtomIJNS4_4SM904GMMA29MMA_64x64x8_F32TF32TF32_SS_TNILNSN_7ScaleInE1ELSP_1EEEEEENS4_6LayoutISC_NS5_IJNSA_ILi0EEEST_ST_EEEEENS5_IJNS4_10UnderscoreESW_SW_EEEEENS4_13SM90_TMA_LOADENS4_14ComposedLayoutINS4_7SwizzleILi3ELi4ELi3EEENS4_18smem_ptr_flag_bitsILi32EEENSS_INS5_IJNSA_ILi8EEENSA_ILi32EEEEEENS5_IJS16_SB_EEEEEEEvNS4_8identityESZ_S1A_vS1B_EENS_8epilogue10collective6detail29Sm90TmaWarpSpecializedAdapterINS1E_15DefaultEpilogueISI_SJ_SJ_NS1D_6thread17LinearCombinationISI_Li1EffLNS1I_9ScaleType4KindE0ELNS_15FloatRoundStyleE2ESI_EENS1_15EpilogueDefaultEEEEEvvEEEEvNT_6ParamsE --------------------------
	.section	.nv.constant0._ZN7cutlass13device_kernelINS_4gemm6kernel13GemmUniversalIN4cute5tupleIJiiiiEEENS1_10collective13CollectiveMmaINS1_34MainloopSm90TmaGmmaWarpSpecializedILi6ENS5_IJNS4_1CILi1EEESB_SB_EEENS1_32KernelTmaWarpSpecializedPingpongEEENS5_IJNSA_ILi64EEESF_NSA_ILi128EEEEEENS_10tfloat32_tENS5_IJlSB_lEEESI_SJ_NS4_8TiledMMAINS4_8MMA_AtomIJNS4_4SM904GMMA29MMA_64x64x8_F32TF32TF32_SS_TNILNSN_7ScaleInE1ELSP_1EEEEEENS4_6LayoutISC_NS5_IJNSA_ILi0EEEST_ST_EEEEENS5_IJNS4_10UnderscoreESW_SW_EEEEENS4_13SM90_TMA_LOADENS4_14ComposedLayoutINS4_7SwizzleILi3ELi4ELi3EEENS4_18smem_ptr_flag_bitsILi32EEENSS_INS5_IJNSA_ILi8EEENSA_ILi32EEEEEENS5_IJS16_SB_EEEEEEEvNS4_8identityESZ_S1A_vS1B_EENS_8epilogue10collective6detail29Sm90TmaWarpSpecializedAdapterINS1E_15DefaultEpilogueISI_SJ_SJ_NS1D_6thread17LinearCombinationISI_Li1EffLNS1I_9ScaleType4KindE0ELNS_15FloatRoundStyleE2ESI_EENS1_15EpilogueDefaultEEEEEvvEEEEvNT_6ParamsE,"a",@progbits
	.sectionflags	@""
	.align	4
.nv.constant0._ZN7cutlass13device_kernelINS_4gemm6kernel13GemmUniversalIN4cute5tupleIJiiiiEEENS1_10collective13CollectiveMmaINS1_34MainloopSm90TmaGmmaWarpSpecializedILi6ENS5_IJNS4_1CILi1EEESB_SB_EEENS1_32KernelTmaWarpSpecializedPingpongEEENS5_IJNSA_ILi64EEESF_NSA_ILi128EEEEEENS_10tfloat32_tENS5_IJlSB_lEEESI_SJ_NS4_8TiledMMAINS4_8MMA_AtomIJNS4_4SM904GMMA29MMA_64x64x8_F32TF32TF32_SS_TNILNSN_7ScaleInE1ELSP_1EEEEEENS4_6LayoutISC_NS5_IJNSA_ILi0EEEST_ST_EEEEENS5_IJNS4_10UnderscoreESW_SW_EEEEENS4_13SM90_TMA_LOADENS4_14ComposedLayoutINS4_7SwizzleILi3ELi4ELi3EEENS4_18smem_ptr_flag_bitsILi32EEENSS_INS5_IJNSA_ILi8EEENSA_ILi32EEEEEENS5_IJS16_SB_EEEEEEEvNS4_8identityESZ_S1A_vS1B_EENS_8epilogue10collective6detail29Sm90TmaWarpSpecializedAdapterINS1E_15DefaultEpilogueISI_SJ_SJ_NS1D_6thread17LinearCombinationISI_Li1EffLNS1I_9ScaleType4KindE0ELNS_15FloatRoundStyleE2ESI_EENS1_15EpilogueDefaultEEEEEvvEEEEvNT_6ParamsE:
	.zero		1664


//--------------------- SYMBOLS --------------------------

	.type		.nv.reservedSmem.offset0,@object
	.size		.nv.reservedSmem.offset0,0x4
	.type		__assertfail,@function
